//
// Generated by NVIDIA NVVM Compiler
//
// Compiler Build ID: CL-36424714
// Cuda compilation tools, release 13.0, V13.0.88
// Based on NVVM 20.0.0
//

.version 9.0
.target sm_100
.address_size 64

	// .globl	_Z7brandesiiPiS_S_S_PfS0_P4nodeS0_S_S0_S0_S0_S_
.extern .func  (.param .b32 func_retval0) vprintf
(
	.param .b64 vprintf_param_0,
	.param .b64 vprintf_param_1
)
;
// _ZZ7brandesiiPiS_S_S_PfS0_P4nodeS0_S_S0_S0_S0_S_E3arr has been demoted
.global .align 1 .b8 $str[30] = {112, 114, 105, 110, 116, 105, 110, 103, 32, 102, 114, 111, 109, 32, 100, 101, 118, 105, 99, 101, 58, 10, 82, 111, 119, 32, 105, 115, 10};
.global .align 1 .b8 $str$1[4] = {37, 100, 32};
.global .align 1 .b8 $str$2[9] = {10, 67, 111, 108, 32, 105, 115, 10};
.global .align 1 .b8 $str$3[2] = {10};
.global .align 1 .b8 $str$4[12] = {68, 105, 115, 116, 97, 110, 99, 101, 115, 32, 10};

.visible .entry _Z7brandesiiPiS_S_S_PfS0_P4nodeS0_S_S0_S0_S0_S_(
	.param .u32 _Z7brandesiiPiS_S_S_PfS0_P4nodeS0_S_S0_S0_S0_S__param_0,
	.param .u32 _Z7brandesiiPiS_S_S_PfS0_P4nodeS0_S_S0_S0_S0_S__param_1,
	.param .u64 .ptr .align 1 _Z7brandesiiPiS_S_S_PfS0_P4nodeS0_S_S0_S0_S0_S__param_2,
	.param .u64 .ptr .align 1 _Z7brandesiiPiS_S_S_PfS0_P4nodeS0_S_S0_S0_S0_S__param_3,
	.param .u64 .ptr .align 1 _Z7brandesiiPiS_S_S_PfS0_P4nodeS0_S_S0_S0_S0_S__param_4,
	.param .u64 .ptr .align 1 _Z7brandesiiPiS_S_S_PfS0_P4nodeS0_S_S0_S0_S0_S__param_5,
	.param .u64 .ptr .align 1 _Z7brandesiiPiS_S_S_PfS0_P4nodeS0_S_S0_S0_S0_S__param_6,
	.param .u64 .ptr .align 1 _Z7brandesiiPiS_S_S_PfS0_P4nodeS0_S_S0_S0_S0_S__param_7,
	.param .u64 .ptr .align 1 _Z7brandesiiPiS_S_S_PfS0_P4nodeS0_S_S0_S0_S0_S__param_8,
	.param .u64 .ptr .align 1 _Z7brandesiiPiS_S_S_PfS0_P4nodeS0_S_S0_S0_S0_S__param_9,
	.param .u64 .ptr .align 1 _Z7brandesiiPiS_S_S_PfS0_P4nodeS0_S_S0_S0_S0_S__param_10,
	.param .u64 .ptr .align 1 _Z7brandesiiPiS_S_S_PfS0_P4nodeS0_S_S0_S0_S0_S__param_11,
	.param .u64 .ptr .align 1 _Z7brandesiiPiS_S_S_PfS0_P4nodeS0_S_S0_S0_S0_S__param_12,
	.param .u64 .ptr .align 1 _Z7brandesiiPiS_S_S_PfS0_P4nodeS0_S_S0_S0_S0_S__param_13,
	.param .u64 .ptr .align 1 _Z7brandesiiPiS_S_S_PfS0_P4nodeS0_S_S0_S0_S0_S__param_14
)
{
	.reg .pred 	%p<90>;
	.reg .b32 	%r<262>;
	.reg .b32 	%f<55>;
	.reg .b64 	%rd<166>;
	// demoted variable
	.shared .align 4 .b8 _ZZ7brandesiiPiS_S_S_PfS0_P4nodeS0_S_S0_S0_S0_S_E3arr[8];
	ld.param.u32 	%r135, [_Z7brandesiiPiS_S_S_PfS0_P4nodeS0_S_S0_S0_S0_S__param_0];
	ld.param.u32 	%r136, [_Z7brandesiiPiS_S_S_PfS0_P4nodeS0_S_S0_S0_S0_S__param_1];
	ld.param.u64 	%rd38, [_Z7brandesiiPiS_S_S_PfS0_P4nodeS0_S_S0_S0_S0_S__param_2];
	ld.param.u64 	%rd39, [_Z7brandesiiPiS_S_S_PfS0_P4nodeS0_S_S0_S0_S0_S__param_3];
	ld.param.u64 	%rd42, [_Z7brandesiiPiS_S_S_PfS0_P4nodeS0_S_S0_S0_S0_S__param_4];
	ld.param.u64 	%rd43, [_Z7brandesiiPiS_S_S_PfS0_P4nodeS0_S_S0_S0_S0_S__param_5];
	ld.param.u64 	%rd40, [_Z7brandesiiPiS_S_S_PfS0_P4nodeS0_S_S0_S0_S0_S__param_6];
	ld.param.u64 	%rd44, [_Z7brandesiiPiS_S_S_PfS0_P4nodeS0_S_S0_S0_S0_S__param_7];
	ld.param.u64 	%rd45, [_Z7brandesiiPiS_S_S_PfS0_P4nodeS0_S_S0_S0_S0_S__param_8];
	ld.param.u64 	%rd41, [_Z7brandesiiPiS_S_S_PfS0_P4nodeS0_S_S0_S0_S0_S__param_9];
	ld.param.u64 	%rd46, [_Z7brandesiiPiS_S_S_PfS0_P4nodeS0_S_S0_S0_S0_S__param_10];
	ld.param.u64 	%rd47, [_Z7brandesiiPiS_S_S_PfS0_P4nodeS0_S_S0_S0_S0_S__param_11];
	ld.param.u64 	%rd48, [_Z7brandesiiPiS_S_S_PfS0_P4nodeS0_S_S0_S0_S0_S__param_12];
	ld.param.u64 	%rd49, [_Z7brandesiiPiS_S_S_PfS0_P4nodeS0_S_S0_S0_S0_S__param_13];
	ld.param.u64 	%rd50, [_Z7brandesiiPiS_S_S_PfS0_P4nodeS0_S_S0_S0_S0_S__param_14];
	cvta.to.global.u64 	%rd1, %rd47;
	cvta.to.global.u64 	%rd2, %rd48;
	cvta.to.global.u64 	%rd3, %rd49;
	cvta.to.global.u64 	%rd4, %rd50;
	cvta.to.global.u64 	%rd5, %rd45;
	cvta.to.global.u64 	%rd6, %rd43;
	cvta.to.global.u64 	%rd7, %rd44;
	cvta.to.global.u64 	%rd8, %rd46;
	cvta.to.global.u64 	%rd9, %rd42;
	mov.u32 	%r1, %ctaid.x;
	mad.lo.s32 	%r137, %r1, %r135, %r1;
	cvt.u64.u32 	%rd10, %r137;
	setp.ge.s32 	%p1, %r1, %r135;
	@%p1 bra 	$L__BB0_113;
	cvta.to.global.u64 	%rd51, %rd40;
	shl.b64 	%rd52, %rd10, 2;
	add.s64 	%rd11, %rd6, %rd52;
	add.s64 	%rd12, %rd51, %rd52;
	add.s64 	%rd13, %rd7, %rd52;
	add.s64 	%rd14, %rd9, %rd52;
	mad.lo.s32 	%r138, %r1, %r136, %r1;
	mul.wide.u32 	%rd53, %r138, 8;
	add.s64 	%rd15, %rd5, %rd53;
	add.s32 	%r215, %r1, 1;
	mov.u32 	%r3, %tid.x;
	sub.s32 	%r4, %r135, %r3;
	shr.u32 	%r139, %r4, 5;
	add.s32 	%r140, %r139, 1;
	and.b32  	%r5, %r140, 15;
	add.s32 	%r6, %r5, -1;
	and.b32  	%r7, %r140, 7;
	add.s32 	%r8, %r7, -1;
	and.b32  	%r9, %r140, 268435440;
	and.b32  	%r10, %r140, 3;
	and.b32  	%r11, %r140, 268435448;
	mul.wide.u32 	%rd54, %r3, 4;
	add.s64 	%rd55, %rd54, %rd52;
	add.s64 	%rd56, %rd55, %rd51;
	add.s64 	%rd16, %rd56, 1024;
	cvta.to.global.u64 	%rd17, %rd41;
	cvta.to.global.u64 	%rd18, %rd39;
	cvta.to.global.u64 	%rd19, %rd38;
$L__BB0_2:
	setp.lt.u32 	%p2, %r135, %r3;
	@%p2 bra 	$L__BB0_53;
	setp.lt.u32 	%p3, %r4, 480;
	mov.u32 	%r220, %r3;
	@%p3 bra 	$L__BB0_6;
	shr.u32 	%r141, %r4, 5;
	add.s32 	%r142, %r141, 1;
	and.b32  	%r143, %r142, 268435440;
	neg.s32 	%r219, %r143;
	mov.u64 	%rd165, %rd16;
	mov.u32 	%r220, %r3;
$L__BB0_5:
	.pragma "nounroll";
	mov.b32 	%r144, 0;
	st.global.u32 	[%rd165+-1024], %r144;
	st.global.u32 	[%rd165+-896], %r144;
	st.global.u32 	[%rd165+-768], %r144;
	st.global.u32 	[%rd165+-640], %r144;
	st.global.u32 	[%rd165+-512], %r144;
	st.global.u32 	[%rd165+-384], %r144;
	st.global.u32 	[%rd165+-256], %r144;
	st.global.u32 	[%rd165+-128], %r144;
	st.global.u32 	[%rd165], %r144;
	st.global.u32 	[%rd165+128], %r144;
	st.global.u32 	[%rd165+256], %r144;
	st.global.u32 	[%rd165+384], %r144;
	st.global.u32 	[%rd165+512], %r144;
	st.global.u32 	[%rd165+640], %r144;
	st.global.u32 	[%rd165+768], %r144;
	st.global.u32 	[%rd165+896], %r144;
	add.s32 	%r220, %r220, 512;
	add.s32 	%r219, %r219, 16;
	add.s64 	%rd165, %rd165, 2048;
	setp.eq.s32 	%p4, %r219, 0;
	@%p4 bra 	$L__BB0_6;
	bra.uni 	$L__BB0_5;
$L__BB0_6:
	setp.eq.s32 	%p5, %r5, 0;
	@%p5 bra 	$L__BB0_16;
	setp.lt.u32 	%p6, %r6, 7;
	@%p6 bra 	$L__BB0_9;
	mul.wide.u32 	%rd57, %r220, 4;
	add.s64 	%rd58, %rd12, %rd57;
	mov.b32 	%r145, 0;
	st.global.u32 	[%rd58], %r145;
	st.global.u32 	[%rd58+128], %r145;
	st.global.u32 	[%rd58+256], %r145;
	st.global.u32 	[%rd58+384], %r145;
	st.global.u32 	[%rd58+512], %r145;
	st.global.u32 	[%rd58+640], %r145;
	st.global.u32 	[%rd58+768], %r145;
	st.global.u32 	[%rd58+896], %r145;
	add.s32 	%r220, %r220, 256;
$L__BB0_9:
	setp.eq.s32 	%p7, %r7, 0;
	@%p7 bra 	$L__BB0_16;
	setp.lt.u32 	%p8, %r8, 3;
	@%p8 bra 	$L__BB0_12;
	mul.wide.u32 	%rd59, %r220, 4;
	add.s64 	%rd60, %rd12, %rd59;
	mov.b32 	%r146, 0;
	st.global.u32 	[%rd60], %r146;
	st.global.u32 	[%rd60+128], %r146;
	st.global.u32 	[%rd60+256], %r146;
	st.global.u32 	[%rd60+384], %r146;
	add.s32 	%r220, %r220, 128;
$L__BB0_12:
	setp.eq.s32 	%p9, %r10, 0;
	@%p9 bra 	$L__BB0_16;
	setp.eq.s32 	%p10, %r10, 1;
	mul.wide.u32 	%rd61, %r220, 4;
	add.s64 	%rd20, %rd12, %rd61;
	mov.b32 	%r147, 0;
	st.global.u32 	[%rd20], %r147;
	@%p10 bra 	$L__BB0_16;
	setp.eq.s32 	%p11, %r10, 2;
	mov.b32 	%r148, 0;
	st.global.u32 	[%rd20+128], %r148;
	@%p11 bra 	$L__BB0_16;
	mov.b32 	%r149, 0;
	st.global.u32 	[%rd20+256], %r149;
$L__BB0_16:
	mov.u32 	%r224, %r3;
	@%p3 bra 	$L__BB0_19;
	mov.b32 	%r225, 0;
	mov.u32 	%r224, %r3;
$L__BB0_18:
	.pragma "nounroll";
	mul.wide.u32 	%rd62, %r224, 4;
	add.s64 	%rd63, %rd14, %rd62;
	mov.b32 	%r151, -1;
	st.global.u32 	[%rd63], %r151;
	st.global.u32 	[%rd63+128], %r151;
	st.global.u32 	[%rd63+256], %r151;
	st.global.u32 	[%rd63+384], %r151;
	st.global.u32 	[%rd63+512], %r151;
	st.global.u32 	[%rd63+640], %r151;
	st.global.u32 	[%rd63+768], %r151;
	st.global.u32 	[%rd63+896], %r151;
	st.global.u32 	[%rd63+1024], %r151;
	st.global.u32 	[%rd63+1152], %r151;
	st.global.u32 	[%rd63+1280], %r151;
	st.global.u32 	[%rd63+1408], %r151;
	st.global.u32 	[%rd63+1536], %r151;
	st.global.u32 	[%rd63+1664], %r151;
	st.global.u32 	[%rd63+1792], %r151;
	st.global.u32 	[%rd63+1920], %r151;
	add.s32 	%r224, %r224, 512;
	add.s32 	%r225, %r225, 16;
	setp.eq.s32 	%p13, %r225, %r9;
	@%p13 bra 	$L__BB0_19;
	bra.uni 	$L__BB0_18;
$L__BB0_19:
	@%p5 bra 	$L__BB0_29;
	setp.lt.u32 	%p15, %r6, 7;
	@%p15 bra 	$L__BB0_22;
	mul.wide.u32 	%rd64, %r224, 4;
	add.s64 	%rd65, %rd14, %rd64;
	mov.b32 	%r152, -1;
	st.global.u32 	[%rd65], %r152;
	st.global.u32 	[%rd65+128], %r152;
	st.global.u32 	[%rd65+256], %r152;
	st.global.u32 	[%rd65+384], %r152;
	st.global.u32 	[%rd65+512], %r152;
	st.global.u32 	[%rd65+640], %r152;
	st.global.u32 	[%rd65+768], %r152;
	st.global.u32 	[%rd65+896], %r152;
	add.s32 	%r224, %r224, 256;
$L__BB0_22:
	setp.eq.s32 	%p16, %r7, 0;
	@%p16 bra 	$L__BB0_29;
	setp.lt.u32 	%p17, %r8, 3;
	@%p17 bra 	$L__BB0_25;
	mul.wide.u32 	%rd66, %r224, 4;
	add.s64 	%rd67, %rd14, %rd66;
	mov.b32 	%r153, -1;
	st.global.u32 	[%rd67], %r153;
	st.global.u32 	[%rd67+128], %r153;
	st.global.u32 	[%rd67+256], %r153;
	st.global.u32 	[%rd67+384], %r153;
	add.s32 	%r224, %r224, 128;
$L__BB0_25:
	setp.eq.s32 	%p18, %r10, 0;
	@%p18 bra 	$L__BB0_29;
	setp.eq.s32 	%p19, %r10, 1;
	mul.wide.u32 	%rd68, %r224, 4;
	add.s64 	%rd23, %rd14, %rd68;
	mov.b32 	%r154, -1;
	st.global.u32 	[%rd23], %r154;
	@%p19 bra 	$L__BB0_29;
	setp.eq.s32 	%p20, %r10, 2;
	mov.b32 	%r155, -1;
	st.global.u32 	[%rd23+128], %r155;
	@%p20 bra 	$L__BB0_29;
	mov.b32 	%r156, -1;
	st.global.u32 	[%rd23+256], %r156;
$L__BB0_29:
	setp.lt.u32 	%p21, %r4, 224;
	mov.u32 	%r229, %r3;
	@%p21 bra 	$L__BB0_32;
	mov.b32 	%r230, 0;
	mov.u32 	%r229, %r3;
$L__BB0_31:
	.pragma "nounroll";
	cvt.u64.u32 	%rd69, %r229;
	add.s64 	%rd70, %rd10, %rd69;
	shl.b64 	%rd71, %rd70, 2;
	add.s64 	%rd72, %rd8, %rd71;
	mov.b32 	%r158, 0;
	st.global.u32 	[%rd72], %r158;
	st.global.u32 	[%rd72+128], %r158;
	st.global.u32 	[%rd72+256], %r158;
	st.global.u32 	[%rd72+384], %r158;
	st.global.u32 	[%rd72+512], %r158;
	st.global.u32 	[%rd72+640], %r158;
	st.global.u32 	[%rd72+768], %r158;
	st.global.u32 	[%rd72+896], %r158;
	add.s32 	%r229, %r229, 256;
	add.s32 	%r230, %r230, 8;
	setp.eq.s32 	%p22, %r230, %r11;
	@%p22 bra 	$L__BB0_32;
	bra.uni 	$L__BB0_31;
$L__BB0_32:
	setp.eq.s32 	%p23, %r7, 0;
	@%p23 bra 	$L__BB0_40;
	setp.lt.u32 	%p24, %r8, 3;
	@%p24 bra 	$L__BB0_35;
	cvt.u64.u32 	%rd73, %r229;
	add.s64 	%rd74, %rd10, %rd73;
	shl.b64 	%rd75, %rd74, 2;
	add.s64 	%rd76, %rd8, %rd75;
	mov.b32 	%r159, 0;
	st.global.u32 	[%rd76], %r159;
	st.global.u32 	[%rd76+128], %r159;
	st.global.u32 	[%rd76+256], %r159;
	st.global.u32 	[%rd76+384], %r159;
	add.s32 	%r229, %r229, 128;
$L__BB0_35:
	setp.eq.s32 	%p25, %r10, 0;
	@%p25 bra 	$L__BB0_40;
	and.b32  	%r160, %r4, 96;
	setp.eq.s32 	%p26, %r160, 0;
	@%p26 bra 	$L__BB0_38;
	cvt.u64.u32 	%rd77, %r229;
	add.s64 	%rd78, %rd10, %rd77;
	shl.b64 	%rd79, %rd78, 2;
	add.s64 	%rd80, %rd8, %rd79;
	mov.b32 	%r161, 0;
	st.global.u32 	[%rd80], %r161;
	st.global.u32 	[%rd80+128], %r161;
	add.s32 	%r229, %r229, 64;
$L__BB0_38:
	and.b32  	%r162, %r4, 32;
	setp.ne.s32 	%p27, %r162, 0;
	@%p27 bra 	$L__BB0_40;
	cvt.u64.u32 	%rd81, %r229;
	add.s64 	%rd82, %rd10, %rd81;
	shl.b64 	%rd83, %rd82, 2;
	add.s64 	%rd84, %rd8, %rd83;
	mov.b32 	%r163, 0;
	st.global.u32 	[%rd84], %r163;
$L__BB0_40:
	mov.u32 	%r233, %r3;
	@%p3 bra 	$L__BB0_43;
	mov.b32 	%r232, 0;
	mov.u32 	%r233, %r3;
$L__BB0_42:
	.pragma "nounroll";
	mul.wide.u32 	%rd85, %r233, 4;
	add.s64 	%rd86, %rd13, %rd85;
	mov.b32 	%r165, 0;
	st.global.u32 	[%rd86], %r165;
	st.global.u32 	[%rd86+128], %r165;
	st.global.u32 	[%rd86+256], %r165;
	st.global.u32 	[%rd86+384], %r165;
	st.global.u32 	[%rd86+512], %r165;
	st.global.u32 	[%rd86+640], %r165;
	st.global.u32 	[%rd86+768], %r165;
	st.global.u32 	[%rd86+896], %r165;
	st.global.u32 	[%rd86+1024], %r165;
	st.global.u32 	[%rd86+1152], %r165;
	st.global.u32 	[%rd86+1280], %r165;
	st.global.u32 	[%rd86+1408], %r165;
	st.global.u32 	[%rd86+1536], %r165;
	st.global.u32 	[%rd86+1664], %r165;
	st.global.u32 	[%rd86+1792], %r165;
	st.global.u32 	[%rd86+1920], %r165;
	add.s32 	%r233, %r233, 512;
	add.s32 	%r232, %r232, 16;
	setp.ne.s32 	%p29, %r232, %r9;
	@%p29 bra 	$L__BB0_42;
$L__BB0_43:
	@%p5 bra 	$L__BB0_53;
	setp.lt.u32 	%p31, %r6, 7;
	@%p31 bra 	$L__BB0_46;
	mul.wide.u32 	%rd87, %r233, 4;
	add.s64 	%rd88, %rd13, %rd87;
	mov.b32 	%r166, 0;
	st.global.u32 	[%rd88], %r166;
	st.global.u32 	[%rd88+128], %r166;
	st.global.u32 	[%rd88+256], %r166;
	st.global.u32 	[%rd88+384], %r166;
	st.global.u32 	[%rd88+512], %r166;
	st.global.u32 	[%rd88+640], %r166;
	st.global.u32 	[%rd88+768], %r166;
	st.global.u32 	[%rd88+896], %r166;
	add.s32 	%r233, %r233, 256;
$L__BB0_46:
	@%p23 bra 	$L__BB0_53;
	setp.lt.u32 	%p33, %r8, 3;
	@%p33 bra 	$L__BB0_49;
	mul.wide.u32 	%rd89, %r233, 4;
	add.s64 	%rd90, %rd13, %rd89;
	mov.b32 	%r167, 0;
	st.global.u32 	[%rd90], %r167;
	st.global.u32 	[%rd90+128], %r167;
	st.global.u32 	[%rd90+256], %r167;
	st.global.u32 	[%rd90+384], %r167;
	add.s32 	%r233, %r233, 128;
$L__BB0_49:
	setp.eq.s32 	%p34, %r10, 0;
	@%p34 bra 	$L__BB0_53;
	setp.eq.s32 	%p35, %r10, 1;
	mul.wide.u32 	%rd91, %r233, 4;
	add.s64 	%rd24, %rd13, %rd91;
	mov.b32 	%r168, 0;
	st.global.u32 	[%rd24], %r168;
	@%p35 bra 	$L__BB0_53;
	setp.eq.s32 	%p36, %r10, 2;
	mov.b32 	%r169, 0;
	st.global.u32 	[%rd24+128], %r169;
	@%p36 bra 	$L__BB0_53;
	mov.b32 	%r170, 0;
	st.global.u32 	[%rd24+256], %r170;
$L__BB0_53:
	setp.ne.s32 	%p37, %r3, 0;
	@%p37 bra 	$L__BB0_55;
	mov.b32 	%r171, 1;
	st.shared.u32 	[_ZZ7brandesiiPiS_S_S_PfS0_P4nodeS0_S_S0_S0_S0_S_E3arr+4], %r171;
	st.shared.u32 	[_ZZ7brandesiiPiS_S_S_PfS0_P4nodeS0_S_S0_S0_S0_S_E3arr], %r171;
	st.global.u32 	[%rd11], %r215;
	mul.wide.u32 	%rd92, %r215, 4;
	add.s64 	%rd93, %rd12, %rd92;
	mov.b32 	%r172, 1065353216;
	st.global.u32 	[%rd93], %r172;
	add.s64 	%rd94, %rd14, %rd92;
	mov.b32 	%r173, 0;
	st.global.u32 	[%rd94], %r173;
	st.global.u32 	[%rd15], %r215;
	st.global.u32 	[%rd15+4], %r173;
$L__BB0_55:
	bar.sync 	0;
	mul.wide.u32 	%rd95, %r215, 4;
	add.s64 	%rd25, %rd4, %rd95;
	ld.global.u32 	%r50, [%rd25];
	ld.global.u32 	%r51, [%rd25+4];
	add.s32 	%r52, %r51, -1;
	sub.s32 	%r53, %r52, %r50;
	setp.lt.s32 	%p38, %r53, 1;
	@%p38 bra 	$L__BB0_67;
	mov.b32 	%r236, 1;
$L__BB0_57:
	shl.b32 	%r55, %r236, 1;
	mad.lo.s32 	%r237, %r55, %r3, %r50;
	setp.ge.s32 	%p39, %r237, %r52;
	@%p39 bra 	$L__BB0_66;
	add.s32 	%r57, %r55, -1;
$L__BB0_59:
	setp.lt.s32 	%p40, %r236, 1;
	add.s32 	%r59, %r237, %r236;
	add.s32 	%r175, %r57, %r237;
	min.s32 	%r60, %r175, %r52;
	setp.gt.s32 	%p41, %r59, %r60;
	or.pred  	%p42, %p40, %p41;
	mov.u32 	%r238, %r237;
	mov.u32 	%r239, %r237;
	mov.u32 	%r240, %r59;
	@%p42 bra 	$L__BB0_60;
	bra.uni 	$L__BB0_114;
$L__BB0_60:
	min.s32 	%r178, %r51, %r59;
	setp.le.s32 	%p48, %r178, %r239;
	@%p48 bra 	$L__BB0_63;
	min.s32 	%r63, %r51, %r59;
$L__BB0_62:
	add.s32 	%r72, %r239, 1;
	mul.wide.s32 	%rd102, %r239, 4;
	add.s64 	%rd103, %rd2, %rd102;
	ld.global.f32 	%f13, [%rd103];
	add.s32 	%r73, %r238, 1;
	mul.wide.s32 	%rd104, %r238, 4;
	add.s64 	%rd105, %rd3, %rd104;
	st.global.f32 	[%rd105], %f13;
	setp.lt.s32 	%p49, %r72, %r63;
	mov.u32 	%r239, %r72;
	mov.u32 	%r238, %r73;
	@%p49 bra 	$L__BB0_62;
$L__BB0_63:
	setp.gt.s32 	%p50, %r237, %r60;
	@%p50 bra 	$L__BB0_65;
$L__BB0_64:
	mul.wide.s32 	%rd106, %r237, 4;
	add.s64 	%rd107, %rd3, %rd106;
	ld.global.f32 	%f14, [%rd107];
	add.s64 	%rd108, %rd2, %rd106;
	st.global.f32 	[%rd108], %f14;
	add.s32 	%r75, %r237, 1;
	setp.lt.s32 	%p51, %r237, %r60;
	mov.u32 	%r237, %r75;
	@%p51 bra 	$L__BB0_64;
$L__BB0_65:
	mad.lo.s32 	%r237, %r236, 63, %r59;
	setp.lt.s32 	%p52, %r237, %r52;
	@%p52 bra 	$L__BB0_59;
$L__BB0_66:
	bar.sync 	0;
	setp.le.s32 	%p53, %r55, %r53;
	mov.u32 	%r236, %r55;
	@%p53 bra 	$L__BB0_57;
$L__BB0_67:
	@%p37 bra 	$L__BB0_75;
	mul.wide.s32 	%rd109, %r51, 4;
	add.s64 	%rd26, %rd2, %rd109;
	ld.global.f32 	%f1, [%rd26+-4];
	add.s64 	%rd27, %rd3, %rd109;
	st.global.f32 	[%rd27+-4], %f1;
	add.s32 	%r77, %r51, -2;
	setp.lt.s32 	%p55, %r77, %r50;
	@%p55 bra 	$L__BB0_75;
	and.b32  	%r78, %r53, 3;
	setp.eq.s32 	%p56, %r78, 0;
	mov.u32 	%r244, %r77;
	@%p56 bra 	$L__BB0_73;
	ld.global.f32 	%f15, [%rd26+-8];
	add.f32 	%f2, %f15, %f1;
	st.global.f32 	[%rd27+-8], %f2;
	add.s32 	%r244, %r51, -3;
	setp.eq.s32 	%p57, %r78, 1;
	@%p57 bra 	$L__BB0_73;
	ld.global.f32 	%f16, [%rd26+-12];
	add.f32 	%f3, %f16, %f2;
	st.global.f32 	[%rd27+-12], %f3;
	add.s32 	%r244, %r51, -4;
	setp.eq.s32 	%p58, %r78, 2;
	@%p58 bra 	$L__BB0_73;
	ld.global.f32 	%f17, [%rd26+-16];
	add.f32 	%f18, %f17, %f3;
	st.global.f32 	[%rd27+-16], %f18;
	add.s32 	%r244, %r51, -5;
$L__BB0_73:
	sub.s32 	%r179, %r77, %r50;
	setp.lt.u32 	%p59, %r179, 3;
	@%p59 bra 	$L__BB0_75;
$L__BB0_74:
	mul.wide.s32 	%rd110, %r244, 4;
	add.s64 	%rd111, %rd2, %rd110;
	ld.global.f32 	%f19, [%rd111];
	add.s64 	%rd112, %rd3, %rd110;
	ld.global.f32 	%f20, [%rd112+4];
	add.f32 	%f21, %f19, %f20;
	st.global.f32 	[%rd112], %f21;
	ld.global.f32 	%f22, [%rd111+-4];
	add.f32 	%f23, %f22, %f21;
	st.global.f32 	[%rd112+-4], %f23;
	ld.global.f32 	%f24, [%rd111+-8];
	add.f32 	%f25, %f24, %f23;
	st.global.f32 	[%rd112+-8], %f25;
	add.s32 	%r180, %r244, -3;
	ld.global.f32 	%f26, [%rd111+-12];
	add.f32 	%f27, %f26, %f25;
	st.global.f32 	[%rd112+-12], %f27;
	add.s32 	%r244, %r244, -4;
	setp.gt.s32 	%p60, %r180, %r50;
	@%p60 bra 	$L__BB0_74;
$L__BB0_75:
	bar.sync 	0;
	ld.shared.u32 	%r256, [_ZZ7brandesiiPiS_S_S_PfS0_P4nodeS0_S_S0_S0_S0_S_E3arr];
	setp.lt.s32 	%p61, %r256, 1;
	@%p61 bra 	$L__BB0_96;
	mov.b32 	%r246, 0;
$L__BB0_77:
	add.s32 	%r87, %r246, 1;
	mul.wide.u32 	%rd113, %r246, 4;
	add.s64 	%rd114, %rd11, %rd113;
	ld.global.u32 	%r88, [%rd114];
	mul.wide.s32 	%rd115, %r88, 4;
	add.s64 	%rd28, %rd18, %rd115;
	ld.global.u32 	%r182, [%rd28+4];
	ld.global.u32 	%r183, [%rd28];
	sub.s32 	%r89, %r182, %r183;
	setp.eq.s32 	%p62, %r88, %r215;
	@%p62 bra 	$L__BB0_88;
	mul.wide.s32 	%rd116, %r88, 4;
	add.s64 	%rd29, %rd4, %rd116;
	ld.global.u32 	%r184, [%rd29];
	add.s32 	%r248, %r184, %r3;
	ld.global.u32 	%r247, [%rd29+4];
	setp.ge.s32 	%p63, %r248, %r247;
	@%p63 bra 	$L__BB0_87;
	mul.wide.s32 	%rd117, %r88, 4;
	add.s64 	%rd30, %rd1, %rd117;
	add.s64 	%rd31, %rd13, %rd117;
$L__BB0_80:
	mul.wide.s32 	%rd118, %r248, 4;
	add.s64 	%rd119, %rd2, %rd118;
	ld.global.f32 	%f4, [%rd119];
	ld.global.f32 	%f28, [%rd30];
	setp.eq.f32 	%p64, %f4, %f28;
	@%p64 bra 	$L__BB0_86;
	ld.global.u32 	%r94, [%rd25+4];
	mul.wide.s32 	%rd120, %r94, 4;
	add.s64 	%rd121, %rd2, %rd120;
	ld.global.f32 	%f29, [%rd121+-4];
	setp.le.f32 	%p65, %f29, %f4;
	@%p65 bra 	$L__BB0_86;
	ld.global.u32 	%r251, [%rd25];
	setp.ge.s32 	%p66, %r251, %r94;
	@%p66 bra 	$L__BB0_85;
	mov.u32 	%r249, %r94;
$L__BB0_84:
	add.s32 	%r185, %r249, %r251;
	shr.u32 	%r186, %r185, 31;
	add.s32 	%r187, %r185, %r186;
	shr.s32 	%r188, %r187, 1;
	mul.wide.s32 	%rd122, %r188, 4;
	add.s64 	%rd123, %rd2, %rd122;
	ld.global.f32 	%f30, [%rd123];
	setp.le.f32 	%p67, %f30, %f4;
	add.s32 	%r189, %r188, 1;
	selp.b32 	%r251, %r189, %r251, %p67;
	selp.b32 	%r249, %r249, %r188, %p67;
	setp.lt.s32 	%p68, %r251, %r249;
	@%p68 bra 	$L__BB0_84;
$L__BB0_85:
	sub.s32 	%r190, %r94, %r251;
	mul.wide.s32 	%rd124, %r251, 4;
	add.s64 	%rd125, %rd3, %rd124;
	ld.global.f32 	%f31, [%rd125];
	cvt.rn.f32.s32 	%f32, %r190;
	mul.f32 	%f33, %f4, %f32;
	sub.f32 	%f34, %f31, %f33;
	atom.global.add.f32 	%f35, [%rd31], %f34;
	ld.global.u32 	%r247, [%rd29+4];
$L__BB0_86:
	add.s32 	%r248, %r248, 32;
	setp.lt.s32 	%p69, %r248, %r247;
	@%p69 bra 	$L__BB0_80;
$L__BB0_87:
	bar.sync 	0;
$L__BB0_88:
	setp.ge.s32 	%p70, %r3, %r89;
	@%p70 bra 	$L__BB0_95;
	mul.wide.s32 	%rd126, %r88, 4;
	add.s64 	%rd32, %rd14, %rd126;
	add.s64 	%rd33, %rd12, %rd126;
	mov.u32 	%r253, %r3;
$L__BB0_90:
	ld.global.u32 	%r191, [%rd28];
	add.s32 	%r192, %r191, %r253;
	mul.wide.s32 	%rd127, %r192, 4;
	add.s64 	%rd128, %rd19, %rd127;
	ld.global.u32 	%r105, [%rd128];
	mul.wide.s32 	%rd129, %r105, 4;
	add.s64 	%rd34, %rd14, %rd129;
	ld.global.u32 	%r255, [%rd34];
	setp.ne.s32 	%p71, %r255, -1;
	ld.global.u32 	%r254, [%rd32];
	@%p71 bra 	$L__BB0_92;
	add.s32 	%r193, %r254, 1;
	st.global.u32 	[%rd34], %r193;
	atom.shared.add.u32 	%r194, [_ZZ7brandesiiPiS_S_S_PfS0_P4nodeS0_S_S0_S0_S0_S_E3arr], 1;
	mul.wide.s32 	%rd130, %r194, 4;
	add.s64 	%rd131, %rd11, %rd130;
	st.global.u32 	[%rd131], %r105;
	ld.global.u32 	%r255, [%rd34];
	ld.global.u32 	%r254, [%rd32];
$L__BB0_92:
	add.s32 	%r195, %r254, 1;
	setp.ne.s32 	%p72, %r255, %r195;
	@%p72 bra 	$L__BB0_94;
	ld.global.f32 	%f36, [%rd33];
	mul.wide.s32 	%rd132, %r105, 4;
	add.s64 	%rd133, %rd12, %rd132;
	ld.global.f32 	%f37, [%rd133];
	add.f32 	%f38, %f36, %f37;
	st.global.f32 	[%rd133], %f38;
	atom.shared.add.u32 	%r196, [_ZZ7brandesiiPiS_S_S_PfS0_P4nodeS0_S_S0_S0_S0_S_E3arr+4], 1;
	mul.wide.s32 	%rd134, %r196, 8;
	add.s64 	%rd135, %rd15, %rd134;
	st.global.u32 	[%rd135], %r105;
	st.global.u32 	[%rd135+4], %r88;
$L__BB0_94:
	add.s32 	%r253, %r253, 32;
	setp.lt.s32 	%p73, %r253, %r89;
	@%p73 bra 	$L__BB0_90;
$L__BB0_95:
	bar.sync 	0;
	ld.shared.u32 	%r256, [_ZZ7brandesiiPiS_S_S_PfS0_P4nodeS0_S_S0_S0_S0_S_E3arr];
	setp.lt.s32 	%p74, %r87, %r256;
	mov.u32 	%r246, %r87;
	@%p74 bra 	$L__BB0_77;
$L__BB0_96:
	@%p37 bra 	$L__BB0_98;
	mul.wide.s32 	%rd136, %r256, 4;
	add.s64 	%rd137, %rd11, %rd136;
	ld.global.u32 	%r197, [%rd137+-4];
	mul.wide.s32 	%rd138, %r197, 4;
	add.s64 	%rd139, %rd14, %rd138;
	ld.global.u32 	%r198, [%rd139];
	st.shared.u32 	[_ZZ7brandesiiPiS_S_S_PfS0_P4nodeS0_S_S0_S0_S0_S_E3arr], %r198;
	ld.shared.u32 	%r199, [_ZZ7brandesiiPiS_S_S_PfS0_P4nodeS0_S_S0_S0_S0_S_E3arr+4];
	add.s32 	%r200, %r199, -1;
	st.shared.u32 	[_ZZ7brandesiiPiS_S_S_PfS0_P4nodeS0_S_S0_S0_S0_S_E3arr+4], %r200;
$L__BB0_98:
	bar.sync 	0;
	ld.shared.u32 	%r257, [_ZZ7brandesiiPiS_S_S_PfS0_P4nodeS0_S_S0_S0_S0_S_E3arr];
	setp.lt.s32 	%p76, %r257, 1;
	@%p76 bra 	$L__BB0_112;
	ld.shared.u32 	%r258, [_ZZ7brandesiiPiS_S_S_PfS0_P4nodeS0_S_S0_S0_S0_S_E3arr+4];
$L__BB0_100:
	sub.s32 	%r119, %r258, %r3;
	setp.lt.s32 	%p77, %r119, 1;
	@%p77 bra 	$L__BB0_111;
	mul.wide.u32 	%rd140, %r119, 8;
	add.s64 	%rd35, %rd15, %rd140;
	ld.global.u32 	%r201, [%rd35];
	cvt.s64.s32 	%rd36, %r201;
	mul.wide.s32 	%rd141, %r201, 4;
	add.s64 	%rd142, %rd14, %rd141;
	ld.global.u32 	%r202, [%rd142];
	setp.ne.s32 	%p78, %r202, %r257;
	@%p78 bra 	$L__BB0_111;
	ld.global.u32 	%r120, [%rd35+4];
	shl.b64 	%rd143, %rd36, 2;
	add.s64 	%rd144, %rd1, %rd143;
	ld.global.f32 	%f5, [%rd144];
	ld.global.u32 	%r121, [%rd25+4];
	mul.wide.s32 	%rd145, %r121, 4;
	add.s64 	%rd146, %rd2, %rd145;
	ld.global.f32 	%f40, [%rd146+-4];
	setp.leu.f32 	%p79, %f40, %f5;
	mov.f32 	%f54, 0f00000000;
	@%p79 bra 	$L__BB0_107;
	ld.global.u32 	%r261, [%rd25];
	setp.ge.s32 	%p80, %r261, %r121;
	@%p80 bra 	$L__BB0_106;
	mov.u32 	%r259, %r121;
$L__BB0_105:
	add.s32 	%r203, %r259, %r261;
	shr.u32 	%r204, %r203, 31;
	add.s32 	%r205, %r203, %r204;
	shr.s32 	%r206, %r205, 1;
	mul.wide.s32 	%rd147, %r206, 4;
	add.s64 	%rd148, %rd2, %rd147;
	ld.global.f32 	%f41, [%rd148];
	setp.le.f32 	%p81, %f41, %f5;
	add.s32 	%r207, %r206, 1;
	selp.b32 	%r261, %r207, %r261, %p81;
	selp.b32 	%r259, %r259, %r206, %p81;
	setp.lt.s32 	%p82, %r261, %r259;
	@%p82 bra 	$L__BB0_105;
$L__BB0_106:
	sub.s32 	%r208, %r121, %r261;
	mul.wide.s32 	%rd149, %r261, 4;
	add.s64 	%rd150, %rd3, %rd149;
	ld.global.f32 	%f42, [%rd150];
	cvt.rn.f32.s32 	%f43, %r208;
	mul.f32 	%f44, %f5, %f43;
	sub.f32 	%f54, %f42, %f44;
$L__BB0_107:
	mul.wide.s32 	%rd151, %r120, 4;
	add.s64 	%rd152, %rd13, %rd151;
	add.s64 	%rd153, %rd12, %rd151;
	ld.global.f32 	%f45, [%rd153];
	shl.b64 	%rd154, %rd36, 2;
	add.s64 	%rd155, %rd12, %rd154;
	ld.global.f32 	%f46, [%rd155];
	div.rn.f32 	%f47, %f45, %f46;
	add.s64 	%rd37, %rd13, %rd154;
	ld.global.f32 	%f48, [%rd37];
	add.f32 	%f49, %f54, %f48;
	mul.f32 	%f50, %f47, %f49;
	atom.global.add.f32 	%f51, [%rd152], %f50;
	add.s64 	%rd156, %rd10, %rd36;
	shl.b64 	%rd157, %rd156, 2;
	add.s64 	%rd158, %rd8, %rd157;
	atom.global.exch.b32 	%r209, [%rd158], 1;
	setp.ne.s32 	%p83, %r209, 0;
	@%p83 bra 	$L__BB0_109;
	shl.b64 	%rd159, %rd36, 2;
	add.s64 	%rd160, %rd17, %rd159;
	ld.global.f32 	%f52, [%rd37];
	atom.global.add.f32 	%f53, [%rd160], %f52;
$L__BB0_109:
	setp.ne.s32 	%p84, %r3, 31;
	add.s32 	%r128, %r119, -1;
	mul.wide.u32 	%rd161, %r128, 8;
	add.s64 	%rd162, %rd15, %rd161;
	ld.global.u32 	%r210, [%rd162];
	mul.wide.s32 	%rd163, %r210, 4;
	add.s64 	%rd164, %rd14, %rd163;
	ld.global.u32 	%r211, [%rd164];
	ld.shared.u32 	%r212, [_ZZ7brandesiiPiS_S_S_PfS0_P4nodeS0_S_S0_S0_S0_S_E3arr];
	add.s32 	%r131, %r212, -1;
	setp.ne.s32 	%p85, %r211, %r131;
	and.pred  	%p86, %p84, %p85;
	@%p86 bra 	$L__BB0_111;
	setp.eq.s32 	%p87, %r211, %r131;
	st.shared.u32 	[_ZZ7brandesiiPiS_S_S_PfS0_P4nodeS0_S_S0_S0_S0_S_E3arr+4], %r128;
	selp.s32 	%r213, -1, 0, %p87;
	add.s32 	%r214, %r212, %r213;
	st.shared.u32 	[_ZZ7brandesiiPiS_S_S_PfS0_P4nodeS0_S_S0_S0_S0_S_E3arr], %r214;
$L__BB0_111:
	bar.sync 	0;
	ld.shared.u32 	%r258, [_ZZ7brandesiiPiS_S_S_PfS0_P4nodeS0_S_S0_S0_S0_S_E3arr+4];
	ld.shared.u32 	%r257, [_ZZ7brandesiiPiS_S_S_PfS0_P4nodeS0_S_S0_S0_S0_S_E3arr];
	setp.gt.s32 	%p88, %r257, 0;
	@%p88 bra 	$L__BB0_100;
$L__BB0_112:
	add.s32 	%r215, %r215, 1024;
	setp.le.s32 	%p89, %r215, %r135;
	@%p89 bra 	$L__BB0_2;
$L__BB0_113:
	ret;
$L__BB0_114:
	mul.wide.s32 	%rd96, %r239, 4;
	add.s64 	%rd97, %rd2, %rd96;
	ld.global.f32 	%f8, [%rd97];
	mul.wide.s32 	%rd98, %r240, 4;
	add.s64 	%rd99, %rd2, %rd98;
	ld.global.f32 	%f10, [%rd99];
	setp.geu.f32 	%p43, %f8, %f10;
	setp.lt.f32 	%p44, %f8, %f10;
	selp.u32 	%r176, 1, 0, %p44;
	add.s32 	%r239, %r239, %r176;
	selp.u32 	%r177, 1, 0, %p43;
	add.s32 	%r240, %r240, %r177;
	selp.f32 	%f12, %f8, %f10, %p44;
	mul.wide.s32 	%rd100, %r238, 4;
	add.s64 	%rd101, %rd3, %rd100;
	st.global.f32 	[%rd101], %f12;
	add.s32 	%r238, %r238, 1;
	setp.lt.s32 	%p45, %r239, %r59;
	setp.le.s32 	%p46, %r240, %r60;
	and.pred  	%p47, %p45, %p46;
	@%p47 bra 	$L__BB0_114;
	bra.uni 	$L__BB0_60;

}
	// .globl	_Z11dPrintGraphiiPiS_
.visible .entry _Z11dPrintGraphiiPiS_(
	.param .u32 _Z11dPrintGraphiiPiS__param_0,
	.param .u32 _Z11dPrintGraphiiPiS__param_1,
	.param .u64 .ptr .align 1 _Z11dPrintGraphiiPiS__param_2,
	.param .u64 .ptr .align 1 _Z11dPrintGraphiiPiS__param_3
)
{
	.local .align 8 .b8 	__local_depot1[8];
	.reg .b64 	%SP;
	.reg .b64 	%SPL;
	.reg .pred 	%p<15>;
	.reg .b32 	%r<150>;
	.reg .b64 	%rd<53>;

	mov.u64 	%SPL, __local_depot1;
	cvta.local.u64 	%SP, %SPL;
	ld.param.u32 	%r27, [_Z11dPrintGraphiiPiS__param_0];
	ld.param.u32 	%r28, [_Z11dPrintGraphiiPiS__param_1];
	ld.param.u64 	%rd16, [_Z11dPrintGraphiiPiS__param_2];
	ld.param.u64 	%rd17, [_Z11dPrintGraphiiPiS__param_3];
	cvta.to.global.u64 	%rd1, %rd17;
	cvta.to.global.u64 	%rd2, %rd16;
	add.u64 	%rd18, %SP, 0;
	add.u64 	%rd3, %SPL, 0;
	mov.u64 	%rd19, $str;
	cvta.global.u64 	%rd20, %rd19;
	{ // callseq 0, 0
	.param .b64 param0;
	st.param.b64 	[param0], %rd20;
	.param .b64 param1;
	st.param.b64 	[param1], 0;
	.param .b32 retval0;
	call.uni (retval0), 
	vprintf, 
	(
	param0, 
	param1
	);
	ld.param.b32 	%r29, [retval0];
	} // callseq 0
	setp.lt.s32 	%p1, %r27, -1;
	@%p1 bra 	$L__BB1_13;
	add.s32 	%r1, %r27, 2;
	add.s32 	%r32, %r27, 1;
	and.b32  	%r2, %r1, 15;
	setp.lt.u32 	%p2, %r32, 15;
	mov.b32 	%r144, 0;
	@%p2 bra 	$L__BB1_4;
	and.b32  	%r144, %r1, -16;
	neg.s32 	%r142, %r144;
	add.s64 	%rd49, %rd2, 32;
	mov.u64 	%rd21, $str$1;
$L__BB1_3:
	.pragma "nounroll";
	ld.global.u32 	%r34, [%rd49+-32];
	st.local.u32 	[%rd3], %r34;
	cvta.global.u64 	%rd22, %rd21;
	{ // callseq 1, 0
	.param .b64 param0;
	st.param.b64 	[param0], %rd22;
	.param .b64 param1;
	st.param.b64 	[param1], %rd18;
	.param .b32 retval0;
	call.uni (retval0), 
	vprintf, 
	(
	param0, 
	param1
	);
	ld.param.b32 	%r35, [retval0];
	} // callseq 1
	ld.global.u32 	%r37, [%rd49+-28];
	st.local.u32 	[%rd3], %r37;
	{ // callseq 2, 0
	.param .b64 param0;
	st.param.b64 	[param0], %rd22;
	.param .b64 param1;
	st.param.b64 	[param1], %rd18;
	.param .b32 retval0;
	call.uni (retval0), 
	vprintf, 
	(
	param0, 
	param1
	);
	ld.param.b32 	%r38, [retval0];
	} // callseq 2
	ld.global.u32 	%r40, [%rd49+-24];
	st.local.u32 	[%rd3], %r40;
	{ // callseq 3, 0
	.param .b64 param0;
	st.param.b64 	[param0], %rd22;
	.param .b64 param1;
	st.param.b64 	[param1], %rd18;
	.param .b32 retval0;
	call.uni (retval0), 
	vprintf, 
	(
	param0, 
	param1
	);
	ld.param.b32 	%r41, [retval0];
	} // callseq 3
	ld.global.u32 	%r43, [%rd49+-20];
	st.local.u32 	[%rd3], %r43;
	{ // callseq 4, 0
	.param .b64 param0;
	st.param.b64 	[param0], %rd22;
	.param .b64 param1;
	st.param.b64 	[param1], %rd18;
	.param .b32 retval0;
	call.uni (retval0), 
	vprintf, 
	(
	param0, 
	param1
	);
	ld.param.b32 	%r44, [retval0];
	} // callseq 4
	ld.global.u32 	%r46, [%rd49+-16];
	st.local.u32 	[%rd3], %r46;
	{ // callseq 5, 0
	.param .b64 param0;
	st.param.b64 	[param0], %rd22;
	.param .b64 param1;
	st.param.b64 	[param1], %rd18;
	.param .b32 retval0;
	call.uni (retval0), 
	vprintf, 
	(
	param0, 
	param1
	);
	ld.param.b32 	%r47, [retval0];
	} // callseq 5
	ld.global.u32 	%r49, [%rd49+-12];
	st.local.u32 	[%rd3], %r49;
	{ // callseq 6, 0
	.param .b64 param0;
	st.param.b64 	[param0], %rd22;
	.param .b64 param1;
	st.param.b64 	[param1], %rd18;
	.param .b32 retval0;
	call.uni (retval0), 
	vprintf, 
	(
	param0, 
	param1
	);
	ld.param.b32 	%r50, [retval0];
	} // callseq 6
	ld.global.u32 	%r52, [%rd49+-8];
	st.local.u32 	[%rd3], %r52;
	{ // callseq 7, 0
	.param .b64 param0;
	st.param.b64 	[param0], %rd22;
	.param .b64 param1;
	st.param.b64 	[param1], %rd18;
	.param .b32 retval0;
	call.uni (retval0), 
	vprintf, 
	(
	param0, 
	param1
	);
	ld.param.b32 	%r53, [retval0];
	} // callseq 7
	ld.global.u32 	%r55, [%rd49+-4];
	st.local.u32 	[%rd3], %r55;
	{ // callseq 8, 0
	.param .b64 param0;
	st.param.b64 	[param0], %rd22;
	.param .b64 param1;
	st.param.b64 	[param1], %rd18;
	.param .b32 retval0;
	call.uni (retval0), 
	vprintf, 
	(
	param0, 
	param1
	);
	ld.param.b32 	%r56, [retval0];
	} // callseq 8
	ld.global.u32 	%r58, [%rd49];
	st.local.u32 	[%rd3], %r58;
	{ // callseq 9, 0
	.param .b64 param0;
	st.param.b64 	[param0], %rd22;
	.param .b64 param1;
	st.param.b64 	[param1], %rd18;
	.param .b32 retval0;
	call.uni (retval0), 
	vprintf, 
	(
	param0, 
	param1
	);
	ld.param.b32 	%r59, [retval0];
	} // callseq 9
	ld.global.u32 	%r61, [%rd49+4];
	st.local.u32 	[%rd3], %r61;
	{ // callseq 10, 0
	.param .b64 param0;
	st.param.b64 	[param0], %rd22;
	.param .b64 param1;
	st.param.b64 	[param1], %rd18;
	.param .b32 retval0;
	call.uni (retval0), 
	vprintf, 
	(
	param0, 
	param1
	);
	ld.param.b32 	%r62, [retval0];
	} // callseq 10
	ld.global.u32 	%r64, [%rd49+8];
	st.local.u32 	[%rd3], %r64;
	{ // callseq 11, 0
	.param .b64 param0;
	st.param.b64 	[param0], %rd22;
	.param .b64 param1;
	st.param.b64 	[param1], %rd18;
	.param .b32 retval0;
	call.uni (retval0), 
	vprintf, 
	(
	param0, 
	param1
	);
	ld.param.b32 	%r65, [retval0];
	} // callseq 11
	ld.global.u32 	%r67, [%rd49+12];
	st.local.u32 	[%rd3], %r67;
	{ // callseq 12, 0
	.param .b64 param0;
	st.param.b64 	[param0], %rd22;
	.param .b64 param1;
	st.param.b64 	[param1], %rd18;
	.param .b32 retval0;
	call.uni (retval0), 
	vprintf, 
	(
	param0, 
	param1
	);
	ld.param.b32 	%r68, [retval0];
	} // callseq 12
	ld.global.u32 	%r70, [%rd49+16];
	st.local.u32 	[%rd3], %r70;
	{ // callseq 13, 0
	.param .b64 param0;
	st.param.b64 	[param0], %rd22;
	.param .b64 param1;
	st.param.b64 	[param1], %rd18;
	.param .b32 retval0;
	call.uni (retval0), 
	vprintf, 
	(
	param0, 
	param1
	);
	ld.param.b32 	%r71, [retval0];
	} // callseq 13
	ld.global.u32 	%r73, [%rd49+20];
	st.local.u32 	[%rd3], %r73;
	{ // callseq 14, 0
	.param .b64 param0;
	st.param.b64 	[param0], %rd22;
	.param .b64 param1;
	st.param.b64 	[param1], %rd18;
	.param .b32 retval0;
	call.uni (retval0), 
	vprintf, 
	(
	param0, 
	param1
	);
	ld.param.b32 	%r74, [retval0];
	} // callseq 14
	ld.global.u32 	%r76, [%rd49+24];
	st.local.u32 	[%rd3], %r76;
	{ // callseq 15, 0
	.param .b64 param0;
	st.param.b64 	[param0], %rd22;
	.param .b64 param1;
	st.param.b64 	[param1], %rd18;
	.param .b32 retval0;
	call.uni (retval0), 
	vprintf, 
	(
	param0, 
	param1
	);
	ld.param.b32 	%r77, [retval0];
	} // callseq 15
	ld.global.u32 	%r79, [%rd49+28];
	st.local.u32 	[%rd3], %r79;
	{ // callseq 16, 0
	.param .b64 param0;
	st.param.b64 	[param0], %rd22;
	.param .b64 param1;
	st.param.b64 	[param1], %rd18;
	.param .b32 retval0;
	call.uni (retval0), 
	vprintf, 
	(
	param0, 
	param1
	);
	ld.param.b32 	%r80, [retval0];
	} // callseq 16
	add.s32 	%r142, %r142, 16;
	add.s64 	%rd49, %rd49, 64;
	setp.ne.s32 	%p3, %r142, 0;
	@%p3 bra 	$L__BB1_3;
$L__BB1_4:
	setp.eq.s32 	%p4, %r2, 0;
	@%p4 bra 	$L__BB1_13;
	and.b32  	%r8, %r1, 7;
	setp.lt.u32 	%p5, %r2, 8;
	@%p5 bra 	$L__BB1_7;
	mul.wide.u32 	%rd24, %r144, 4;
	add.s64 	%rd25, %rd2, %rd24;
	ld.global.u32 	%r82, [%rd25];
	st.local.u32 	[%rd3], %r82;
	mov.u64 	%rd26, $str$1;
	cvta.global.u64 	%rd27, %rd26;
	add.u64 	%rd28, %SP, 0;
	{ // callseq 17, 0
	.param .b64 param0;
	st.param.b64 	[param0], %rd27;
	.param .b64 param1;
	st.param.b64 	[param1], %rd28;
	.param .b32 retval0;
	call.uni (retval0), 
	vprintf, 
	(
	param0, 
	param1
	);
	ld.param.b32 	%r83, [retval0];
	} // callseq 17
	ld.global.u32 	%r85, [%rd25+4];
	st.local.u32 	[%rd3], %r85;
	{ // callseq 18, 0
	.param .b64 param0;
	st.param.b64 	[param0], %rd27;
	.param .b64 param1;
	st.param.b64 	[param1], %rd28;
	.param .b32 retval0;
	call.uni (retval0), 
	vprintf, 
	(
	param0, 
	param1
	);
	ld.param.b32 	%r86, [retval0];
	} // callseq 18
	ld.global.u32 	%r88, [%rd25+8];
	st.local.u32 	[%rd3], %r88;
	{ // callseq 19, 0
	.param .b64 param0;
	st.param.b64 	[param0], %rd27;
	.param .b64 param1;
	st.param.b64 	[param1], %rd28;
	.param .b32 retval0;
	call.uni (retval0), 
	vprintf, 
	(
	param0, 
	param1
	);
	ld.param.b32 	%r89, [retval0];
	} // callseq 19
	ld.global.u32 	%r91, [%rd25+12];
	st.local.u32 	[%rd3], %r91;
	{ // callseq 20, 0
	.param .b64 param0;
	st.param.b64 	[param0], %rd27;
	.param .b64 param1;
	st.param.b64 	[param1], %rd28;
	.param .b32 retval0;
	call.uni (retval0), 
	vprintf, 
	(
	param0, 
	param1
	);
	ld.param.b32 	%r92, [retval0];
	} // callseq 20
	ld.global.u32 	%r94, [%rd25+16];
	st.local.u32 	[%rd3], %r94;
	{ // callseq 21, 0
	.param .b64 param0;
	st.param.b64 	[param0], %rd27;
	.param .b64 param1;
	st.param.b64 	[param1], %rd28;
	.param .b32 retval0;
	call.uni (retval0), 
	vprintf, 
	(
	param0, 
	param1
	);
	ld.param.b32 	%r95, [retval0];
	} // callseq 21
	ld.global.u32 	%r97, [%rd25+20];
	st.local.u32 	[%rd3], %r97;
	{ // callseq 22, 0
	.param .b64 param0;
	st.param.b64 	[param0], %rd27;
	.param .b64 param1;
	st.param.b64 	[param1], %rd28;
	.param .b32 retval0;
	call.uni (retval0), 
	vprintf, 
	(
	param0, 
	param1
	);
	ld.param.b32 	%r98, [retval0];
	} // callseq 22
	ld.global.u32 	%r100, [%rd25+24];
	st.local.u32 	[%rd3], %r100;
	{ // callseq 23, 0
	.param .b64 param0;
	st.param.b64 	[param0], %rd27;
	.param .b64 param1;
	st.param.b64 	[param1], %rd28;
	.param .b32 retval0;
	call.uni (retval0), 
	vprintf, 
	(
	param0, 
	param1
	);
	ld.param.b32 	%r101, [retval0];
	} // callseq 23
	ld.global.u32 	%r103, [%rd25+28];
	st.local.u32 	[%rd3], %r103;
	{ // callseq 24, 0
	.param .b64 param0;
	st.param.b64 	[param0], %rd27;
	.param .b64 param1;
	st.param.b64 	[param1], %rd28;
	.param .b32 retval0;
	call.uni (retval0), 
	vprintf, 
	(
	param0, 
	param1
	);
	ld.param.b32 	%r104, [retval0];
	} // callseq 24
	add.s32 	%r144, %r144, 8;
$L__BB1_7:
	setp.eq.s32 	%p6, %r8, 0;
	@%p6 bra 	$L__BB1_13;
	and.b32  	%r11, %r1, 3;
	setp.lt.u32 	%p7, %r8, 4;
	@%p7 bra 	$L__BB1_10;
	mul.wide.u32 	%rd29, %r144, 4;
	add.s64 	%rd30, %rd2, %rd29;
	ld.global.u32 	%r106, [%rd30];
	st.local.u32 	[%rd3], %r106;
	mov.u64 	%rd31, $str$1;
	cvta.global.u64 	%rd32, %rd31;
	add.u64 	%rd33, %SP, 0;
	{ // callseq 25, 0
	.param .b64 param0;
	st.param.b64 	[param0], %rd32;
	.param .b64 param1;
	st.param.b64 	[param1], %rd33;
	.param .b32 retval0;
	call.uni (retval0), 
	vprintf, 
	(
	param0, 
	param1
	);
	ld.param.b32 	%r107, [retval0];
	} // callseq 25
	ld.global.u32 	%r109, [%rd30+4];
	st.local.u32 	[%rd3], %r109;
	{ // callseq 26, 0
	.param .b64 param0;
	st.param.b64 	[param0], %rd32;
	.param .b64 param1;
	st.param.b64 	[param1], %rd33;
	.param .b32 retval0;
	call.uni (retval0), 
	vprintf, 
	(
	param0, 
	param1
	);
	ld.param.b32 	%r110, [retval0];
	} // callseq 26
	ld.global.u32 	%r112, [%rd30+8];
	st.local.u32 	[%rd3], %r112;
	{ // callseq 27, 0
	.param .b64 param0;
	st.param.b64 	[param0], %rd32;
	.param .b64 param1;
	st.param.b64 	[param1], %rd33;
	.param .b32 retval0;
	call.uni (retval0), 
	vprintf, 
	(
	param0, 
	param1
	);
	ld.param.b32 	%r113, [retval0];
	} // callseq 27
	ld.global.u32 	%r115, [%rd30+12];
	st.local.u32 	[%rd3], %r115;
	{ // callseq 28, 0
	.param .b64 param0;
	st.param.b64 	[param0], %rd32;
	.param .b64 param1;
	st.param.b64 	[param1], %rd33;
	.param .b32 retval0;
	call.uni (retval0), 
	vprintf, 
	(
	param0, 
	param1
	);
	ld.param.b32 	%r116, [retval0];
	} // callseq 28
	add.s32 	%r144, %r144, 4;
$L__BB1_10:
	setp.eq.s32 	%p8, %r11, 0;
	@%p8 bra 	$L__BB1_13;
	mul.wide.u32 	%rd34, %r144, 4;
	add.s64 	%rd50, %rd2, %rd34;
	neg.s32 	%r146, %r11;
	mov.u64 	%rd35, $str$1;
	add.u64 	%rd37, %SP, 0;
$L__BB1_12:
	.pragma "nounroll";
	ld.global.u32 	%r118, [%rd50];
	st.local.u32 	[%rd3], %r118;
	cvta.global.u64 	%rd36, %rd35;
	{ // callseq 29, 0
	.param .b64 param0;
	st.param.b64 	[param0], %rd36;
	.param .b64 param1;
	st.param.b64 	[param1], %rd37;
	.param .b32 retval0;
	call.uni (retval0), 
	vprintf, 
	(
	param0, 
	param1
	);
	ld.param.b32 	%r119, [retval0];
	} // callseq 29
	add.s64 	%rd50, %rd50, 4;
	add.s32 	%r146, %r146, 1;
	setp.ne.s32 	%p9, %r146, 0;
	@%p9 bra 	$L__BB1_12;
$L__BB1_13:
	mov.u64 	%rd38, $str$2;
	cvta.global.u64 	%rd39, %rd38;
	{ // callseq 30, 0
	.param .b64 param0;
	st.param.b64 	[param0], %rd39;
	.param .b64 param1;
	st.param.b64 	[param1], 0;
	.param .b32 retval0;
	call.uni (retval0), 
	vprintf, 
	(
	param0, 
	param1
	);
	ld.param.b32 	%r121, [retval0];
	} // callseq 30
	setp.lt.s32 	%p10, %r28, 1;
	@%p10 bra 	$L__BB1_20;
	shl.b32 	%r124, %r28, 1;
	max.s32 	%r17, %r124, 1;
	and.b32  	%r18, %r17, 3;
	setp.lt.s32 	%p11, %r124, 4;
	mov.b32 	%r148, 0;
	@%p11 bra 	$L__BB1_17;
	and.b32  	%r148, %r17, 2147483644;
	neg.s32 	%r147, %r148;
	add.s64 	%rd51, %rd1, 8;
	mov.u64 	%rd40, $str$1;
	add.u64 	%rd42, %SP, 0;
$L__BB1_16:
	ld.global.u32 	%r125, [%rd51+-8];
	st.local.u32 	[%rd3], %r125;
	cvta.global.u64 	%rd41, %rd40;
	{ // callseq 31, 0
	.param .b64 param0;
	st.param.b64 	[param0], %rd41;
	.param .b64 param1;
	st.param.b64 	[param1], %rd42;
	.param .b32 retval0;
	call.uni (retval0), 
	vprintf, 
	(
	param0, 
	param1
	);
	ld.param.b32 	%r126, [retval0];
	} // callseq 31
	ld.global.u32 	%r128, [%rd51+-4];
	st.local.u32 	[%rd3], %r128;
	{ // callseq 32, 0
	.param .b64 param0;
	st.param.b64 	[param0], %rd41;
	.param .b64 param1;
	st.param.b64 	[param1], %rd42;
	.param .b32 retval0;
	call.uni (retval0), 
	vprintf, 
	(
	param0, 
	param1
	);
	ld.param.b32 	%r129, [retval0];
	} // callseq 32
	ld.global.u32 	%r131, [%rd51];
	st.local.u32 	[%rd3], %r131;
	{ // callseq 33, 0
	.param .b64 param0;
	st.param.b64 	[param0], %rd41;
	.param .b64 param1;
	st.param.b64 	[param1], %rd42;
	.param .b32 retval0;
	call.uni (retval0), 
	vprintf, 
	(
	param0, 
	param1
	);
	ld.param.b32 	%r132, [retval0];
	} // callseq 33
	ld.global.u32 	%r134, [%rd51+4];
	st.local.u32 	[%rd3], %r134;
	{ // callseq 34, 0
	.param .b64 param0;
	st.param.b64 	[param0], %rd41;
	.param .b64 param1;
	st.param.b64 	[param1], %rd42;
	.param .b32 retval0;
	call.uni (retval0), 
	vprintf, 
	(
	param0, 
	param1
	);
	ld.param.b32 	%r135, [retval0];
	} // callseq 34
	add.s32 	%r147, %r147, 4;
	add.s64 	%rd51, %rd51, 16;
	setp.ne.s32 	%p12, %r147, 0;
	@%p12 bra 	$L__BB1_16;
$L__BB1_17:
	setp.eq.s32 	%p13, %r18, 0;
	@%p13 bra 	$L__BB1_20;
	mul.wide.u32 	%rd43, %r148, 4;
	add.s64 	%rd52, %rd1, %rd43;
	neg.s32 	%r149, %r18;
	mov.u64 	%rd44, $str$1;
	add.u64 	%rd46, %SP, 0;
$L__BB1_19:
	.pragma "nounroll";
	ld.global.u32 	%r137, [%rd52];
	st.local.u32 	[%rd3], %r137;
	cvta.global.u64 	%rd45, %rd44;
	{ // callseq 35, 0
	.param .b64 param0;
	st.param.b64 	[param0], %rd45;
	.param .b64 param1;
	st.param.b64 	[param1], %rd46;
	.param .b32 retval0;
	call.uni (retval0), 
	vprintf, 
	(
	param0, 
	param1
	);
	ld.param.b32 	%r138, [retval0];
	} // callseq 35
	add.s64 	%rd52, %rd52, 4;
	add.s32 	%r149, %r149, 1;
	setp.ne.s32 	%p14, %r149, 0;
	@%p14 bra 	$L__BB1_19;
$L__BB1_20:
	mov.u64 	%rd47, $str$3;
	cvta.global.u64 	%rd48, %rd47;
	{ // callseq 36, 0
	.param .b64 param0;
	st.param.b64 	[param0], %rd48;
	.param .b64 param1;
	st.param.b64 	[param1], 0;
	.param .b32 retval0;
	call.uni (retval0), 
	vprintf, 
	(
	param0, 
	param1
	);
	ld.param.b32 	%r140, [retval0];
	} // callseq 36
	ret;

}
	// .globl	_Z10dPrintDistiiPi
.visible .entry _Z10dPrintDistiiPi(
	.param .u32 _Z10dPrintDistiiPi_param_0,
	.param .u32 _Z10dPrintDistiiPi_param_1,
	.param .u64 .ptr .align 1 _Z10dPrintDistiiPi_param_2
)
{
	.local .align 8 .b8 	__local_depot2[8];
	.reg .b64 	%SP;
	.reg .b64 	%SPL;
	.reg .pred 	%p<4>;
	.reg .b32 	%r<19>;
	.reg .b64 	%rd<14>;

	mov.u64 	%SPL, __local_depot2;
	cvta.local.u64 	%SP, %SPL;
	ld.param.u32 	%r7, [_Z10dPrintDistiiPi_param_0];
	ld.param.u64 	%rd3, [_Z10dPrintDistiiPi_param_2];
	mov.u64 	%rd4, $str$4;
	cvta.global.u64 	%rd5, %rd4;
	{ // callseq 37, 0
	.param .b64 param0;
	st.param.b64 	[param0], %rd5;
	.param .b64 param1;
	st.param.b64 	[param1], 0;
	.param .b32 retval0;
	call.uni (retval0), 
	vprintf, 
	(
	param0, 
	param1
	);
	ld.param.b32 	%r8, [retval0];
	} // callseq 37
	add.s32 	%r1, %r7, 1;
	mad.lo.s32 	%r2, %r7, %r7, %r7;
	setp.lt.s32 	%p1, %r2, 2;
	@%p1 bra 	$L__BB2_5;
	add.u64 	%rd6, %SP, 0;
	add.u64 	%rd1, %SPL, 0;
	cvta.to.global.u64 	%rd2, %rd3;
	mov.b32 	%r18, 1;
	mov.u64 	%rd7, $str$3;
	mov.u64 	%rd11, $str$1;
$L__BB2_2:
	rem.s32 	%r11, %r18, %r1;
	setp.ne.s32 	%p2, %r11, 0;
	@%p2 bra 	$L__BB2_4;
	add.s32 	%r18, %r18, 1;
	cvta.global.u64 	%rd8, %rd7;
	{ // callseq 38, 0
	.param .b64 param0;
	st.param.b64 	[param0], %rd8;
	.param .b64 param1;
	st.param.b64 	[param1], 0;
	.param .b32 retval0;
	call.uni (retval0), 
	vprintf, 
	(
	param0, 
	param1
	);
	ld.param.b32 	%r12, [retval0];
	} // callseq 38
$L__BB2_4:
	mul.wide.s32 	%rd9, %r18, 4;
	add.s64 	%rd10, %rd2, %rd9;
	ld.global.u32 	%r14, [%rd10];
	st.local.u32 	[%rd1], %r14;
	cvta.global.u64 	%rd12, %rd11;
	{ // callseq 39, 0
	.param .b64 param0;
	st.param.b64 	[param0], %rd12;
	.param .b64 param1;
	st.param.b64 	[param1], %rd6;
	.param .b32 retval0;
	call.uni (retval0), 
	vprintf, 
	(
	param0, 
	param1
	);
	ld.param.b32 	%r15, [retval0];
	} // callseq 39
	add.s32 	%r18, %r18, 1;
	setp.lt.s32 	%p3, %r18, %r2;
	@%p3 bra 	$L__BB2_2;
$L__BB2_5:
	ret;

}


// ===== COMPILED SASS (sm_100) =====

	.target	sm_100

	.elftype	@"ET_EXEC"


//--------------------- .note.nv.tkinfo           --------------------------
	.section	.note.nv.tkinfo,"",@"SHT_NOTE"
	.sectionflags	@"SHF_NOTE_NV_TKINFO"
	.tkinfo
        /*0018*/ 	.word	0x00000002
        /*0030*/ 	.string	""
        /*0030*/ 	.string	"ptxas"
        /*0030*/ 	.string	"Cuda compilation tools, release 13.0, V13.0.88"
        /*0030*/ 	.string	"Build cuda_13.0.r13.0/compiler.36424714_0"
        /*0030*/ 	.string	"-arch sm_100 -m 64 "



//--------------------- .note.nv.cuinfo           --------------------------
	.section	.note.nv.cuinfo,"",@"SHT_NOTE"
	.sectionflags	@"SHF_NOTE_NV_CUINFO"
        /*0018*/ 	.short	0x0002
        /*001a*/ 	.short	0x0064
        /*001c*/ 	.short	0x0082
	.zero		2


//--------------------- .nv.info                  --------------------------
	.section	.nv.info,"",@"SHT_CUDA_INFO"
	.align	4


	//----- nvinfo : EIATTR_REGCOUNT
	.align		4
        /*0000*/ 	.byte	0x04, 0x2f
        /*0002*/ 	.short	(.L_6 - .L_5)
	.align		4
.L_5:
        /*0004*/ 	.word	index@(_Z7brandesiiPiS_S_S_PfS0_P4nodeS0_S_S0_S0_S0_S_)
        /*0008*/ 	.word	0x00000020


	//----- nvinfo : EIATTR_FRAME_SIZE
	.align		4
.L_6:
        /*000c*/ 	.byte	0x04, 0x11
        /*000e*/ 	.short	(.L_8 - .L_7)
	.align		4
.L_7:
        /*0010*/ 	.word	index@($__internal_0_$__cuda_sm3x_div_rn_noftz_f32_slowpath)
        /*0014*/ 	.word	0x00000000


	//----- nvinfo : EIATTR_FRAME_SIZE
	.align		4
.L_8:
        /*0018*/ 	.byte	0x04, 0x11
        /*001a*/ 	.short	(.L_10 - .L_9)
	.align		4
.L_9:
        /*001c*/ 	.word	index@(_Z7brandesiiPiS_S_S_PfS0_P4nodeS0_S_S0_S0_S0_S_)
        /*0020*/ 	.word	0x00000000


	//----- nvinfo : EIATTR_REGCOUNT
	.align		4
.L_10:
        /*0024*/ 	.byte	0x04, 0x2f
        /*0026*/ 	.short	(.L_12 - .L_11)
	.align		4
.L_11:
        /*0028*/ 	.word	index@(_Z11dPrintGraphiiPiS_)
        /*002c*/ 	.word	0x0000001e


	//----- nvinfo : EIATTR_FRAME_SIZE
	.align		4
.L_12:
        /*0030*/ 	.byte	0x04, 0x11
        /*0032*/ 	.short	(.L_14 - .L_13)
	.align		4
.L_13:
        /*0034*/ 	.word	index@(_Z11dPrintGraphiiPiS_)
        /*0038*/ 	.word	0x00000008


	//----- nvinfo : EIATTR_REGCOUNT
	.align		4
.L_14:
        /*003c*/ 	.byte	0x04, 0x2f
        /*003e*/ 	.short	(.L_16 - .L_15)
	.align		4
.L_15:
        /*0040*/ 	.word	index@(_Z10dPrintDistiiPi)
        /*0044*/ 	.word	0x0000001a


	//----- nvinfo : EIATTR_FRAME_SIZE
	.align		4
.L_16:
        /*0048*/ 	.byte	0x04, 0x11
        /*004a*/ 	.short	(.L_18 - .L_17)
	.align		4
.L_17:
        /*004c*/ 	.word	index@(_Z10dPrintDistiiPi)
        /*0050*/ 	.word	0x00000008


	//----- nvinfo : EIATTR_MIN_STACK_SIZE
	.align		4
.L_18:
        /*0054*/ 	.byte	0x04, 0x12
        /*0056*/ 	.short	(.L_20 - .L_19)
	.align		4
.L_19:
        /*0058*/ 	.word	index@(_Z10dPrintDistiiPi)
        /*005c*/ 	.word	0x00000008


	//----- nvinfo : EIATTR_MIN_STACK_SIZE
	.align		4
.L_20:
        /*0060*/ 	.byte	0x04, 0x12
        /*0062*/ 	.short	(.L_22 - .L_21)
	.align		4
.L_21:
        /*0064*/ 	.word	index@(_Z11dPrintGraphiiPiS_)
        /*0068*/ 	.word	0x00000008


	//----- nvinfo : EIATTR_MIN_STACK_SIZE
	.align		4
.L_22:
        /*006c*/ 	.byte	0x04, 0x12
        /*006e*/ 	.short	(.L_24 - .L_23)
	.align		4
.L_23:
        /*0070*/ 	.word	index@(_Z7brandesiiPiS_S_S_PfS0_P4nodeS0_S_S0_S0_S0_S_)
        /*0074*/ 	.word	0x00000000
.L_24:


//--------------------- .nv.compat                --------------------------
	.section	.nv.compat,"",@"SHT_CUDA_COMPAT_INFO"
	.align	4
        /*0000*/ 	.byte	0x02, 0x09, 0x00, 0x00, 0x02, 0x02, 0x01, 0x00, 0x02, 0x05, 0x05, 0x00, 0x03, 0x07, 0x01, 0x01
        /*0010*/ 	.byte	0x02, 0x03, 0x00, 0x00, 0x02, 0x06, 0x01, 0x00, 0x04, 0x0b, 0x08, 0x00, 0x01, 0x00, 0x00, 0x00
        /*0020*/ 	.byte	0x00, 0x00, 0x00, 0x00


//--------------------- .nv.info._Z10dPrintDistiiPi --------------------------
	.section	.nv.info._Z10dPrintDistiiPi,"",@"SHT_CUDA_INFO"
	.sectionflags	@""
	.align	4


	//----- nvinfo : EIATTR_CUDA_API_VERSION
	.align		4
        /*0000*/ 	.byte	0x04, 0x37
        /*0002*/ 	.short	(.L_26 - .L_25)
.L_25:
        /*0004*/ 	.word	0x00000082


	//----- nvinfo : EIATTR_KPARAM_INFO
	.align		4
.L_26:
        /*0008*/ 	.byte	0x04, 0x17
        /*000a*/ 	.short	(.L_28 - .L_27)
.L_27:
        /*000c*/ 	.word	0x00000000
        /*0010*/ 	.short	0x0002
        /*0012*/ 	.short	0x0008
        /*0014*/ 	.byte	0x00, 0xf5, 0x21, 0x00


	//----- nvinfo : EIATTR_KPARAM_INFO
	.align		4
.L_28:
        /*0018*/ 	.byte	0x04, 0x17
        /*001a*/ 	.short	(.L_30 - .L_29)
.L_29:
        /*001c*/ 	.word	0x00000000
        /*0020*/ 	.short	0x0001
        /*0022*/ 	.short	0x0004
        /*0024*/ 	.byte	0x00, 0xf0, 0x11, 0x00


	//----- nvinfo : EIATTR_KPARAM_INFO
	.align		4
.L_30:
        /*0028*/ 	.byte	0x04, 0x17
        /*002a*/ 	.short	(.L_32 - .L_31)
.L_31:
        /*002c*/ 	.word	0x00000000
        /*0030*/ 	.short	0x0000
        /*0032*/ 	.short	0x0000
        /*0034*/ 	.byte	0x00, 0xf0, 0x11, 0x00


	//----- nvinfo : EIATTR_SPARSE_MMA_MASK
	.align		4
.L_32:
        /*0038*/ 	.byte	0x03, 0x50
        /*003a*/ 	.short	0x0000


	//----- nvinfo : EIATTR_MAXREG_COUNT
	.align		4
        /*003c*/ 	.byte	0x03, 0x1b
        /*003e*/ 	.short	0x00ff


	//----- nvinfo : EIATTR_EXTERNS
	.align		4
        /*0040*/ 	.byte	0x04, 0x0f
        /*0042*/ 	.short	(.L_34 - .L_33)


	//   ....[0]....
	.align		4
.L_33:
        /*0044*/ 	.word	index@(vprintf)


	//----- nvinfo : EIATTR_MERCURY_ISA_VERSION
	.align		4
.L_34:
        /*0048*/ 	.byte	0x03, 0x5f
        /*004a*/ 	.short	0x0101


	//----- nvinfo : EIATTR_VRC_CTA_INIT_COUNT
	.align		4
        /*004c*/ 	.byte	0x02, 0x4a
	.zero		1
	.zero		1


	//----- nvinfo : EIATTR_SYSCALL_OFFSETS
	.align		4
        /*0050*/ 	.byte	0x04, 0x46
        /*0052*/ 	.short	(.L_36 - .L_35)


	//   ....[0]....
.L_35:
        /*0054*/ 	.word	0x000000d0


	//   ....[1]....
        /*0058*/ 	.word	0x00000370


	//   ....[2]....
        /*005c*/ 	.word	0x00000470


	//----- nvinfo : EIATTR_EXIT_INSTR_OFFSETS
	.align		4
.L_36:
        /*0060*/ 	.byte	0x04, 0x1c
        /*0062*/ 	.short	(.L_38 - .L_37)


	//   ....[0]....
.L_37:
        /*0064*/ 	.word	0x00000110


	//   ....[1]....
        /*0068*/ 	.word	0x000004b0


	//----- nvinfo : EIATTR_CRS_STACK_SIZE
	.align		4
.L_38:
        /*006c*/ 	.byte	0x04, 0x1e
        /*006e*/ 	.short	(.L_40 - .L_39)
.L_39:
        /*0070*/ 	.word	0x00000000


	//----- nvinfo : EIATTR_CBANK_PARAM_SIZE
	.align		4
.L_40:
        /*0074*/ 	.byte	0x03, 0x19
        /*0076*/ 	.short	0x0010


	//----- nvinfo : EIATTR_PARAM_CBANK
	.align		4
        /*0078*/ 	.byte	0x04, 0x0a
        /*007a*/ 	.short	(.L_42 - .L_41)
	.align		4
.L_41:
        /*007c*/ 	.word	index@(.nv.constant0._Z10dPrintDistiiPi)
        /*0080*/ 	.short	0x0380
        /*0082*/ 	.short	0x0010


	//----- nvinfo : EIATTR_SW_WAR
	.align		4
.L_42:
        /*0084*/ 	.byte	0x04, 0x36
        /*0086*/ 	.short	(.L_44 - .L_43)
.L_43:
        /*0088*/ 	.word	0x00000008
.L_44:


//--------------------- .nv.info._Z11dPrintGraphiiPiS_ --------------------------
	.section	.nv.info._Z11dPrintGraphiiPiS_,"",@"SHT_CUDA_INFO"
	.sectionflags	@""
	.align	4


	//----- nvinfo : EIATTR_CUDA_API_VERSION
	.align		4
        /*0000*/ 	.byte	0x04, 0x37
        /*0002*/ 	.short	(.L_46 - .L_45)
.L_45:
        /*0004*/ 	.word	0x00000082


	//----- nvinfo : EIATTR_KPARAM_INFO
	.align		4
.L_46:
        /*0008*/ 	.byte	0x04, 0x17
        /*000a*/ 	.short	(.L_48 - .L_47)
.L_47:
        /*000c*/ 	.word	0x00000000
        /*0010*/ 	.short	0x0003
        /*0012*/ 	.short	0x0010
        /*0014*/ 	.byte	0x00, 0xf5, 0x21, 0x00


	//----- nvinfo : EIATTR_KPARAM_INFO
	.align		4
.L_48:
        /*0018*/ 	.byte	0x04, 0x17
        /*001a*/ 	.short	(.L_50 - .L_49)
.L_49:
        /*001c*/ 	.word	0x00000000
        /*0020*/ 	.short	0x0002
        /*0022*/ 	.short	0x0008
        /*0024*/ 	.byte	0x00, 0xf5, 0x21, 0x00


	//----- nvinfo : EIATTR_KPARAM_INFO
	.align		4
.L_50:
        /*0028*/ 	.byte	0x04, 0x17
        /*002a*/ 	.short	(.L_52 - .L_51)
.L_51:
        /*002c*/ 	.word	0x00000000
        /*0030*/ 	.short	0x0001
        /*0032*/ 	.short	0x0004
        /*0034*/ 	.byte	0x00, 0xf0, 0x11, 0x00


	//----- nvinfo : EIATTR_KPARAM_INFO
	.align		4
.L_52:
        /*0038*/ 	.byte	0x04, 0x17
        /*003a*/ 	.short	(.L_54 - .L_53)
.L_53:
        /*003c*/ 	.word	0x00000000
        /*0040*/ 	.short	0x0000
        /*0042*/ 	.short	0x0000
        /*0044*/ 	.byte	0x00, 0xf0, 0x11, 0x00


	//----- nvinfo : EIATTR_SPARSE_MMA_MASK
	.align		4
.L_54:
        /*0048*/ 	.byte	0x03, 0x50
        /*004a*/ 	.short	0x0000


	//----- nvinfo : EIATTR_MAXREG_COUNT
	.align		4
        /*004c*/ 	.byte	0x03, 0x1b
        /*004e*/ 	.short	0x00ff


	//----- nvinfo : EIATTR_EXTERNS
	.align		4
        /*0050*/ 	.byte	0x04, 0x0f
        /*0052*/ 	.short	(.L_56 - .L_55)


	//   ....[0]....
	.align		4
.L_55:
        /*0054*/ 	.word	index@(vprintf)


	//----- nvinfo : EIATTR_MERCURY_ISA_VERSION
	.align		4
.L_56:
        /*0058*/ 	.byte	0x03, 0x5f
        /*005a*/ 	.short	0x0101


	//----- nvinfo : EIATTR_VRC_CTA_INIT_COUNT
	.align		4
        /*005c*/ 	.byte	0x02, 0x4a
	.zero		1
	.zero		1


	//----- nvinfo : EIATTR_SYSCALL_OFFSETS
	.align		4
        /*0060*/ 	.byte	0x04, 0x46
        /*0062*/ 	.short	(.L_58 - .L_57)


	//   ....[0]....
.L_57:
        /*0064*/ 	.word	0x000000d0


	//   ....[1]....
        /*0068*/ 	.word	0x000002e0


	//   ....[2]....
        /*006c*/ 	.word	0x000003a0


	//   ....[3]....
        /*0070*/ 	.word	0x00000460


	//   ....[4]....
        /*0074*/ 	.word	0x00000520


	//   ....[5]....
        /*0078*/ 	.word	0x000005e0


	//   ....[6]....
        /*007c*/ 	.word	0x000006a0


	//   ....[7]....
        /*0080*/ 	.word	0x00000760


	//   ....[8]....
        /*0084*/ 	.word	0x00000820


	//   ....[9]....
        /*0088*/ 	.word	0x000008e0


	//   ....[10]....
        /*008c*/ 	.word	0x000009a0


	//   ....[11]....
        /*0090*/ 	.word	0x00000a60


	//   ....[12]....
        /*0094*/ 	.word	0x00000b20


	//   ....[13]....
        /*0098*/ 	.word	0x00000be0


	//   ....[14]....
        /*009c*/ 	.word	0x00000ca0


	//   ....[15]....
        /*00a0*/ 	.word	0x00000d60


	//   ....[16]....
        /*00a4*/ 	.word	0x00000e20


	//   ....[17]....
        /*00a8*/ 	.word	0x00000fd0


	//   ....[18]....
        /*00ac*/ 	.word	0x00001090


	//   ....[19]....
        /*00b0*/ 	.word	0x00001150


	//   ....[20]....
        /*00b4*/ 	.word	0x00001210


	//   ....[21]....
        /*00b8*/ 	.word	0x000012d0


	//   ....[22]....
        /*00bc*/ 	.word	0x00001390


	//   ....[23]....
        /*00c0*/ 	.word	0x00001450


	//   ....[24]....
        /*00c4*/ 	.word	0x00001510


	//   ....[25]....
        /*00c8*/ 	.word	0x00001660


	//   ....[26]....
        /*00cc*/ 	.word	0x00001720


	//   ....[27]....
        /*00d0*/ 	.word	0x000017e0


	//   ....[28]....
        /*00d4*/ 	.word	0x000018a0


	//   ....[29]....
        /*00d8*/ 	.word	0x00001a00


	//   ....[30]....
        /*00dc*/ 	.word	0x00001ad0


	//   ....[31]....
        /*00e0*/ 	.word	0x00001ce0


	//   ....[32]....
        /*00e4*/ 	.word	0x00001da0


	//   ....[33]....
        /*00e8*/ 	.word	0x00001e60


	//   ....[34]....
        /*00ec*/ 	.word	0x00001f20


	//   ....[35]....
        /*00f0*/ 	.word	0x000020d0


	//   ....[36]....
        /*00f4*/ 	.word	0x000021a0


	//----- nvinfo : EIATTR_EXIT_INSTR_OFFSETS
	.align		4
.L_58:
        /*00f8*/ 	.byte	0x04, 0x1c
        /*00fa*/ 	.short	(.L_60 - .L_59)


	//   ....[0]....
.L_59:
        /*00fc*/ 	.word	0x000021b0


	//----- nvinfo : EIATTR_CRS_STACK_SIZE
	.align		4
.L_60:
        /*0100*/ 	.byte	0x04, 0x1e
        /*0102*/ 	.short	(.L_62 - .L_61)
.L_61:
        /*0104*/ 	.word	0x00000000


	//----- nvinfo : EIATTR_CBANK_PARAM_SIZE
	.align		4
.L_62:
        /*0108*/ 	.byte	0x03, 0x19
        /*010a*/ 	.short	0x0018


	//----- nvinfo : EIATTR_PARAM_CBANK
	.align		4
        /*010c*/ 	.byte	0x04, 0x0a
        /*010e*/ 	.short	(.L_64 - .L_63)
	.align		4
.L_63:
        /*0110*/ 	.word	index@(.nv.constant0._Z11dPrintGraphiiPiS_)
        /*0114*/ 	.short	0x0380
        /*0116*/ 	.short	0x0018


	//----- nvinfo : EIATTR_SW_WAR
	.align		4
.L_64:
        /*0118*/ 	.byte	0x04, 0x36
        /*011a*/ 	.short	(.L_66 - .L_65)
.L_65:
        /*011c*/ 	.word	0x00000008
.L_66:


//--------------------- .nv.info._Z7brandesiiPiS_S_S_PfS0_P4nodeS0_S_S0_S0_S0_S_ --------------------------
	.section	.nv.info._Z7brandesiiPiS_S_S_PfS0_P4nodeS0_S_S0_S0_S0_S_,"",@"SHT_CUDA_INFO"
	.sectionflags	@""
	.align	4


	//----- nvinfo : EIATTR_CUDA_API_VERSION
	.align		4
        /*0000*/ 	.byte	0x04, 0x37
        /*0002*/ 	.short	(.L_68 - .L_67)
.L_67:
        /*0004*/ 	.word	0x00000082


	//----- nvinfo : EIATTR_KPARAM_INFO
	.align		4
.L_68:
        /*0008*/ 	.byte	0x04, 0x17
        /*000a*/ 	.short	(.L_70 - .L_69)
.L_69:
        /*000c*/ 	.word	0x00000000
        /*0010*/ 	.short	0x000e
        /*0012*/ 	.short	0x0068
        /*0014*/ 	.byte	0x00, 0xf5, 0x21, 0x00


	//----- nvinfo : EIATTR_KPARAM_INFO
	.align		4
.L_70:
        /*0018*/ 	.byte	0x04, 0x17
        /*001a*/ 	.short	(.L_72 - .L_71)
.L_71:
        /*001c*/ 	.word	0x00000000
        /*0020*/ 	.short	0x000d
        /*0022*/ 	.short	0x0060
        /*0024*/ 	.byte	0x00, 0xf5, 0x21, 0x00


	//----- nvinfo : EIATTR_KPARAM_INFO
	.align		4
.L_72:
        /*0028*/ 	.byte	0x04, 0x17
        /*002a*/ 	.short	(.L_74 - .L_73)
.L_73:
        /*002c*/ 	.word	0x00000000
        /*0030*/ 	.short	0x000c
        /*0032*/ 	.short	0x0058
        /*0034*/ 	.byte	0x00, 0xf5, 0x21, 0x00


	//----- nvinfo : EIATTR_KPARAM_INFO
	.align		4
.L_74:
        /*0038*/ 	.byte	0x04, 0x17
        /*003a*/ 	.short	(.L_76 - .L_75)
.L_75:
        /*003c*/ 	.word	0x00000000
        /*0040*/ 	.short	0x000b
        /*0042*/ 	.short	0x0050
        /*0044*/ 	.byte	0x00, 0xf5, 0x21, 0x00


	//----- nvinfo : EIATTR_KPARAM_INFO
	.align		4
.L_76:
        /*0048*/ 	.byte	0x04, 0x17
        /*004a*/ 	.short	(.L_78 - .L_77)
.L_77:
        /*004c*/ 	.word	0x00000000
        /*0050*/ 	.short	0x000a
        /*0052*/ 	.short	0x0048
        /*0054*/ 	.byte	0x00, 0xf5, 0x21, 0x00


	//----- nvinfo : EIATTR_KPARAM_INFO
	.align		4
.L_78:
        /*0058*/ 	.byte	0x04, 0x17
        /*005a*/ 	.short	(.L_80 - .L_79)
.L_79:
        /*005c*/ 	.word	0x00000000
        /*0060*/ 	.short	0x0009
        /*0062*/ 	.short	0x0040
        /*0064*/ 	.byte	0x00, 0xf5, 0x21, 0x00


	//----- nvinfo : EIATTR_KPARAM_INFO
	.align		4
.L_80:
        /*0068*/ 	.byte	0x04, 0x17
        /*006a*/ 	.short	(.L_82 - .L_81)
.L_81:
        /*006c*/ 	.word	0x00000000
        /*0070*/ 	.short	0x0008
        /*0072*/ 	.short	0x0038
        /*0074*/ 	.byte	0x00, 0xf5, 0x21, 0x00


	//----- nvinfo : EIATTR_KPARAM_INFO
	.align		4
.L_82:
        /*0078*/ 	.byte	0x04, 0x17
        /*007a*/ 	.short	(.L_84 - .L_83)
.L_83:
        /*007c*/ 	.word	0x00000000
        /*0080*/ 	.short	0x0007
        /*0082*/ 	.short	0x0030
        /*0084*/ 	.byte	0x00, 0xf5, 0x21, 0x00


	//----- nvinfo : EIATTR_KPARAM_INFO
	.align		4
.L_84:
        /*0088*/ 	.byte	0x04, 0x17
        /*008a*/ 	.short	(.L_86 - .L_85)
.L_85:
        /*008c*/ 	.word	0x00000000
        /*0090*/ 	.short	0x0006
        /*0092*/ 	.short	0x0028
        /*0094*/ 	.byte	0x00, 0xf5, 0x21, 0x00


	//----- nvinfo : EIATTR_KPARAM_INFO
	.align		4
.L_86:
        /*0098*/ 	.byte	0x04, 0x17
        /*009a*/ 	.short	(.L_88 - .L_87)
.L_87:
        /*009c*/ 	.word	0x00000000
        /*00a0*/ 	.short	0x0005
        /*00a2*/ 	.short	0x0020
        /*00a4*/ 	.byte	0x00, 0xf5, 0x21, 0x00


	//----- nvinfo : EIATTR_KPARAM_INFO
	.align		4
.L_88:
        /*00a8*/ 	.byte	0x04, 0x17
        /*00aa*/ 	.short	(.L_90 - .L_89)
.L_89:
        /*00ac*/ 	.word	0x00000000
        /*00b0*/ 	.short	0x0004
        /*00b2*/ 	.short	0x0018
        /*00b4*/ 	.byte	0x00, 0xf5, 0x21, 0x00


	//----- nvinfo : EIATTR_KPARAM_INFO
	.align		4
.L_90:
        /*00b8*/ 	.byte	0x04, 0x17
        /*00ba*/ 	.short	(.L_92 - .L_91)
.L_91:
        /*00bc*/ 	.word	0x00000000
        /*00c0*/ 	.short	0x0003
        /*00c2*/ 	.short	0x0010
        /*00c4*/ 	.byte	0x00, 0xf5, 0x21, 0x00


	//----- nvinfo : EIATTR_KPARAM_INFO
	.align		4
.L_92:
        /*00c8*/ 	.byte	0x04, 0x17
        /*00ca*/ 	.short	(.L_94 - .L_93)
.L_93:
        /*00cc*/ 	.word	0x00000000
        /*00d0*/ 	.short	0x0002
        /*00d2*/ 	.short	0x0008
        /*00d4*/ 	.byte	0x00, 0xf5, 0x21, 0x00


	//----- nvinfo : EIATTR_KPARAM_INFO
	.align		4
.L_94:
        /*00d8*/ 	.byte	0x04, 0x17
        /*00da*/ 	.short	(.L_96 - .L_95)
.L_95:
        /*00dc*/ 	.word	0x00000000
        /*00e0*/ 	.short	0x0001
        /*00e2*/ 	.short	0x0004
        /*00e4*/ 	.byte	0x00, 0xf0, 0x11, 0x00


	//----- nvinfo : EIATTR_KPARAM_INFO
	.align		4
.L_96:
        /*00e8*/ 	.byte	0x04, 0x17
        /*00ea*/ 	.short	(.L_98 - .L_97)
.L_97:
        /*00ec*/ 	.word	0x00000000
        /*00f0*/ 	.short	0x0000
        /*00f2*/ 	.short	0x0000
        /*00f4*/ 	.byte	0x00, 0xf0, 0x11, 0x00


	//----- nvinfo : EIATTR_SPARSE_MMA_MASK
	.align		4
.L_98:
        /*00f8*/ 	.byte	0x03, 0x50
        /*00fa*/ 	.short	0x0000


	//----- nvinfo : EIATTR_MAXREG_COUNT
	.align		4
        /*00fc*/ 	.byte	0x03, 0x1b
        /*00fe*/ 	.short	0x00ff


	//----- nvinfo : EIATTR_NUM_BARRIERS
	.align		4
        /*0100*/ 	.byte	0x02, 0x4c
        /*0102*/ 	.byte	0x01
	.zero		1


	//----- nvinfo : EIATTR_MERCURY_ISA_VERSION
	.align		4
        /*0104*/ 	.byte	0x03, 0x5f
        /*0106*/ 	.short	0x0101


	//----- nvinfo : EIATTR_INT_WARP_WIDE_INSTR_OFFSETS
	.align		4
        /*0108*/ 	.byte	0x04, 0x31
        /*010a*/ 	.short	(.L_100 - .L_99)


	//   ....[0]....
.L_99:
        /*010c*/ 	.word	0x000024b0


	//   ....[1]....
        /*0110*/ 	.word	0x00002570


	//   ....[2]....
        /*0114*/ 	.word	0x00002690


	//   ....[3]....
        /*0118*/ 	.word	0x00002730


	//----- nvinfo : EIATTR_VRC_CTA_INIT_COUNT
	.align		4
.L_100:
        /*011c*/ 	.byte	0x02, 0x4a
	.zero		1
	.zero		1


	//----- nvinfo : EIATTR_EXIT_INSTR_OFFSETS
	.align		4
        /*0120*/ 	.byte	0x04, 0x1c
        /*0122*/ 	.short	(.L_102 - .L_101)


	//   ....[0]....
.L_101:
        /*0124*/ 	.word	0x00000050


	//   ....[1]....
        /*0128*/ 	.word	0x00003190


	//----- nvinfo : EIATTR_CRS_STACK_SIZE
	.align		4
.L_102:
        /*012c*/ 	.byte	0x04, 0x1e
        /*012e*/ 	.short	(.L_104 - .L_103)
.L_103:
        /*0130*/ 	.word	0x00000000


	//----- nvinfo : EIATTR_CBANK_PARAM_SIZE
	.align		4
.L_104:
        /*0134*/ 	.byte	0x03, 0x19
        /*0136*/ 	.short	0x0070


	//----- nvinfo : EIATTR_PARAM_CBANK
	.align		4
        /*0138*/ 	.byte	0x04, 0x0a
        /*013a*/ 	.short	(.L_106 - .L_105)
	.align		4
.L_105:
        /*013c*/ 	.word	index@(.nv.constant0._Z7brandesiiPiS_S_S_PfS0_P4nodeS0_S_S0_S0_S0_S_)
        /*0140*/ 	.short	0x0380
        /*0142*/ 	.short	0x0070


	//----- nvinfo : EIATTR_SW_WAR
	.align		4
.L_106:
        /*0144*/ 	.byte	0x04, 0x36
        /*0146*/ 	.short	(.L_108 - .L_107)
.L_107:
        /*0148*/ 	.word	0x00000008
.L_108:


//--------------------- .nv.callgraph             --------------------------
	.section	.nv.callgraph,"",@"SHT_CUDA_CALLGRAPH"
	.align	4
	.sectionentsize	8
	.align		4
        /*0000*/ 	.word	0x00000000
	.align		4
        /*0004*/ 	.word	0xffffffff
	.align		4
        /*0008*/ 	.word	index@(_Z10dPrintDistiiPi)
	.align		4
        /*000c*/ 	.word	index@(vprintf)
	.align		4
        /*0010*/ 	.word	index@(_Z11dPrintGraphiiPiS_)
	.align		4
        /*0014*/ 	.word	index@(vprintf)
	.align		4
        /*0018*/ 	.word	0x00000000
	.align		4
        /*001c*/ 	.word	0xfffffffe
	.align		4
        /*0020*/ 	.word	0x00000000
	.align		4
        /*0024*/ 	.word	0xfffffffd
	.align		4
        /*0028*/ 	.word	0x00000000
	.align		4
        /*002c*/ 	.word	0xfffffffc


//--------------------- .nv.constant4             --------------------------
	.section	.nv.constant4,"a",@progbits
	.align	8
	.align		8
.nv.constant4:
        /*0000*/ 	.dword	vprintf
	.align		8
        /*0008*/ 	.dword	$str
	.align		8
        /*0010*/ 	.dword	$str$1
	.align		8
        /*0018*/ 	.dword	$str$2
	.align		8
        /*0020*/ 	.dword	$str$3
	.align		8
        /*0028*/ 	.dword	$str$4


//--------------------- .text._Z10dPrintDistiiPi  --------------------------
	.section	.text._Z10dPrintDistiiPi,"ax",@progbits
	.align	128
        .global         _Z10dPrintDistiiPi
        .type           _Z10dPrintDistiiPi,@function
        .size           _Z10dPrintDistiiPi,(.L_x_149 - _Z10dPrintDistiiPi)
        .other          _Z10dPrintDistiiPi,@"STO_CUDA_ENTRY STV_DEFAULT"
_Z10dPrintDistiiPi:
.text._Z10dPrintDistiiPi:
[----:B------:R-:W0:Y:S01]  /*0000*/  LDC R1, c[0x0][0x37c] ;  /* 0x0000df00ff017b82 */ /* 0x000e220000000800 */
[----:B------:R-:W-:Y:S01]  /*0010*/  MOV R0, 0x0 ;  /* 0x0000000000007802 */ /* 0x000fe20000000f00 */
[----:B------:R-:W1:Y:S01]  /*0020*/  LDCU UR4, c[0x0][0x2f8] ;  /* 0x00005f00ff0477ac */ /* 0x000e620008000800 */
[----:B0-----:R-:W-:Y:S01]  /*0030*/  VIADD R1, R1, 0xfffffff8 ;  /* 0xfffffff801017836 */ /* 0x001fe20000000000 */
[----:B------:R-:W-:-:S04]  /*0040*/  CS2R R6, SRZ ;  /* 0x0000000000067805 */ /* 0x000fc8000001ff00 */
[----:B------:R0:W2:Y:S01]  /*0050*/  LDC.64 R8, c[0x4][R0] ;  /* 0x0100000000087b82 */ /* 0x0000a20000000a00 */
[----:B------:R-:W3:Y:S01]  /*0060*/  LDCU.64 UR6, c[0x4][0x28] ;  /* 0x01000500ff0677ac */ /* 0x000ee20008000a00 */
[----:B------:R-:W4:Y:S01]  /*0070*/  LDCU UR5, c[0x0][0x2fc] ;  /* 0x00005f80ff0577ac */ /* 0x000f220008000800 */
[----:B-1----:R-:W-:Y:S01]  /*0080*/  IADD3 R18, P0, PT, R1, UR4, RZ ;  /* 0x0000000401127c10 */ /* 0x002fe2000ff1e0ff */
[----:B---3--:R-:W-:Y:S02]  /*0090*/  IMAD.U32 R4, RZ, RZ, UR6 ;  /* 0x00000006ff047e24 */ /* 0x008fe4000f8e00ff */
[----:B------:R-:W-:Y:S02]  /*00a0*/  IMAD.U32 R5, RZ, RZ, UR7 ;  /* 0x00000007ff057e24 */ /* 0x000fe4000f8e00ff */
[----:B0---4-:R-:W-:-:S08]  /*00b0*/  IMAD.X R2, RZ, RZ, UR5, P0 ;  /* 0x00000005ff027e24 */ /* 0x011fd000080e06ff */
[----:B------:R-:W-:-:S07]  /*00c0*/  LEPC R20, `(.L_x_0) ;  /* 0x000000001014794e */ /* 0x000fce0000000000 */
[----:B--2---:R-:W-:Y:S05]  /*00d0*/  CALL.ABS.NOINC R8 ;  /* 0x0000000008007343 */ /* 0x004fea0003c00000 */
.L_x_0:
[----:B------:R-:W0:Y:S02]  /*00e0*/  LDC R19, c[0x0][0x380] ;  /* 0x0000e000ff137b82 */ /* 0x000e240000000800 */
[----:B0-----:R-:W-:-:S05]  /*00f0*/  IMAD R23, R19, R19, R19 ;  /* 0x0000001313177224 */ /* 0x001fca00078e0213 */
[----:B------:R-:W-:-:S13]  /*0100*/  ISETP.GE.AND P0, PT, R23, 0x2, PT ;  /* 0x000000021700780c */ /* 0x000fda0003f06270 */
[----:B------:R-:W-:Y:S05]  /*0110*/  @!P0 EXIT ;  /* 0x000000000000894d */ /* 0x000fea0003800000 */
[----:B------:R-:W0:Y:S01]  /*0120*/  LDC.64 R16, c[0x0][0x358] ;  /* 0x0000d600ff107b82 */ /* 0x000e220000000a00 */
[----:B------:R-:W-:Y:S02]  /*0130*/  HFMA2 R22, -RZ, RZ, 0, 5.9604644775390625e-08 ;  /* 0x00000001ff167431 */ /* 0x000fe400000001ff */
[----:B------:R-:W-:-:S07]  /*0140*/  VIADD R19, R19, 0x1 ;  /* 0x0000000113137836 */ /* 0x000fce0000000000 */
.L_x_4:
[-C--:B------:R-:W-:Y:S01]  /*0150*/  IABS R6, R19.reuse ;  /* 0x0000001300067213 */ /* 0x080fe20000000000 */
[----:B------:R-:W-:Y:S01]  /*0160*/  BSSY.RECONVERGENT B6, `(.L_x_1) ;  /* 0x0000022000067945 */ /* 0x000fe20003800200 */
[----:B------:R-:W-:Y:S02]  /*0170*/  IABS R7, R19 ;  /* 0x0000001300077213 */ /* 0x000fe40000000000 */
[----:B------:R-:W1:Y:S01]  /*0180*/  I2F.RP R0, R6 ;  /* 0x0000000600007306 */ /* 0x000e620000209400 */
[----:B------:R-:W-:Y:S02]  /*0190*/  ISETP.GE.AND P2, PT, R22, RZ, PT ;  /* 0x000000ff1600720c */ /* 0x000fe40003f46270 */
[----:B------:R-:W-:-:S05]  /*01a0*/  IMAD.MOV R7, RZ, RZ, -R7 ;  /* 0x000000ffff077224 */ /* 0x000fca00078e0a07 */
[----:B-1----:R-:W1:Y:S02]  /*01b0*/  MUFU.RCP R0, R0 ;  /* 0x0000000000007308 */ /* 0x002e640000001000 */
[----:B-1----:R-:W-:Y:S01]  /*01c0*/  VIADD R4, R0, 0xffffffe ;  /* 0x0ffffffe00047836 */ /* 0x002fe20000000000 */
[----:B------:R-:W-:-:S05]  /*01d0*/  IABS R0, R22 ;  /* 0x0000001600007213 */ /* 0x000fca0000000000 */
[----:B------:R1:W2:Y:S02]  /*01e0*/  F2I.FTZ.U32.TRUNC.NTZ R5, R4 ;  /* 0x0000000400057305 */ /* 0x0002a4000021f000 */
[----:B-1----:R-:W-:Y:S02]  /*01f0*/  IMAD.MOV.U32 R4, RZ, RZ, RZ ;  /* 0x000000ffff047224 */ /* 0x002fe400078e00ff */
[----:B--2---:R-:W-:-:S04]  /*0200*/  IMAD.MOV R3, RZ, RZ, -R5 ;  /* 0x000000ffff037224 */ /* 0x004fc800078e0a05 */
[----:B------:R-:W-:-:S04]  /*0210*/  IMAD R3, R3, R6, RZ ;  /* 0x0000000603037224 */ /* 0x000fc800078e02ff */
[----:B------:R-:W-:Y:S01]  /*0220*/  IMAD.HI.U32 R5, R5, R3, R4 ;  /* 0x0000000305057227 */ /* 0x000fe200078e0004 */
[----:B------:R-:W-:-:S05]  /*0230*/  MOV R3, R7 ;  /* 0x0000000700037202 */ /* 0x000fca0000000f00 */
[----:B------:R-:W-:-:S04]  /*0240*/  IMAD.HI.U32 R5, R5, R0, RZ ;  /* 0x0000000005057227 */ /* 0x000fc800078e00ff */
[----:B------:R-:W-:-:S05]  /*0250*/  IMAD R5, R5, R3, R0 ;  /* 0x0000000305057224 */ /* 0x000fca00078e0200 */
[----:B------:R-:W-:-:S13]  /*0260*/  ISETP.GT.U32.AND P0, PT, R6, R5, PT ;  /* 0x000000050600720c */ /* 0x000fda0003f04070 */
[----:B------:R-:W-:Y:S01]  /*0270*/  @!P0 IMAD.IADD R5, R5, 0x1, -R6 ;  /* 0x0000000105058824 */ /* 0x000fe200078e0a06 */
[----:B------:R-:W-:-:S04]  /*0280*/  ISETP.NE.AND P0, PT, R19, RZ, PT ;  /* 0x000000ff1300720c */ /* 0x000fc80003f05270 */
[----:B------:R-:W-:-:S13]  /*0290*/  ISETP.GT.U32.AND P1, PT, R6, R5, PT ;  /* 0x000000050600720c */ /* 0x000fda0003f24070 */
[----:B------:R-:W-:-:S04]  /*02a0*/  @!P1 IMAD.IADD R5, R5, 0x1, -R6 ;  /* 0x0000000105059824 */ /* 0x000fc800078e0a06 */
[----:B------:R-:W-:Y:S01]  /*02b0*/  @!P2 IMAD.MOV R5, RZ, RZ, -R5 ;  /* 0x000000ffff05a224 */ /* 0x000fe200078e0a05 */
[----:B------:R-:W-:-:S04]  /*02c0*/  @!P0 LOP3.LUT R5, RZ, R19, RZ, 0x33, !PT ;  /* 0x00000013ff058212 */ /* 0x000fc800078e33ff */
[----:B------:R-:W-:-:S13]  /*02d0*/  ISETP.NE.AND P0, PT, R5, RZ, PT ;  /* 0x000000ff0500720c */ /* 0x000fda0003f05270 */
[----:B------:R-:W-:Y:S05]  /*02e0*/  @P0 BRA `(.L_x_2) ;  /* 0x0000000000240947 */ /* 0x000fea0003800000 */
[----:B------:R-:W-:Y:S01]  /*02f0*/  MOV R0, 0x0 ;  /* 0x0000000000007802 */ /* 0x000fe20000000f00 */
[----:B------:R-:W1:Y:S01]  /*0300*/  LDCU.64 UR4, c[0x4][0x20] ;  /* 0x01000400ff0477ac */ /* 0x000e620008000a00 */
[----:B------:R-:W-:Y:S01]  /*0310*/  VIADD R22, R22, 0x1 ;  /* 0x0000000116167836 */ /* 0x000fe20000000000 */
[----:B------:R-:W-:Y:S01]  /*0320*/  CS2R R6, SRZ ;  /* 0x0000000000067805 */ /* 0x000fe2000001ff00 */
[----:B------:R2:W3:Y:S01]  /*0330*/  LDC.64 R8, c[0x4][R0] ;  /* 0x0100000000087b82 */ /* 0x0004e20000000a00 */
[----:B-1----:R-:W-:Y:S01]  /*0340*/  IMAD.U32 R4, RZ, RZ, UR4 ;  /* 0x00000004ff047e24 */ /* 0x002fe2000f8e00ff */
[----:B--2---:R-:W-:-:S07]  /*0350*/  MOV R5, UR5 ;  /* 0x0000000500057c02 */ /* 0x004fce0008000f00 */
[----:B------:R-:W-:-:S07]  /*0360*/  LEPC R20, `(.L_x_2) ;  /* 0x000000001014794e */ /* 0x000fce0000000000 */
[----:B0--3--:R-:W-:Y:S05]  /*0370*/  CALL.ABS.NOINC R8 ;  /* 0x0000000008007343 */ /* 0x009fea0003c00000 */
.L_x_2:
[----:B------:R-:W-:Y:S05]  /*0380*/  BSYNC.RECONVERGENT B6 ;  /* 0x0000000000067941 */ /* 0x000fea0003800200 */
.L_x_1:
[----:B------:R-:W1:Y:S01]  /*0390*/  LDC.64 R10, c[0x0][0x388] ;  /* 0x0000e200ff0a7b82 */ /* 0x000e620000000a00 */
[----:B0-----:R-:W-:Y:S02]  /*03a0*/  R2UR UR4, R16 ;  /* 0x00000000100472ca */ /* 0x001fe400000e0000 */
[----:B------:R-:W-:Y:S01]  /*03b0*/  R2UR UR5, R17 ;  /* 0x00000000110572ca */ /* 0x000fe200000e0000 */
[----:B-1----:R-:W-:-:S12]  /*03c0*/  IMAD.WIDE R10, R22, 0x4, R10 ;  /* 0x00000004160a7825 */ /* 0x002fd800078e020a */
[----:B------:R-:W2:Y:S01]  /*03d0*/  LDG.E R10, desc[UR4][R10.64] ;  /* 0x000000040a0a7981 */ /* 0x000ea2000c1e1900 */
[----:B------:R-:W-:Y:S01]  /*03e0*/  MOV R8, 0x0 ;  /* 0x0000000000087802 */ /* 0x000fe20000000f00 */
[----:B------:R-:W0:Y:S01]  /*03f0*/  LDCU.64 UR4, c[0x4][0x10] ;  /* 0x01000200ff0477ac */ /* 0x000e220008000a00 */
[----:B------:R-:W-:Y:S01]  /*0400*/  MOV R6, R18 ;  /* 0x0000001200067202 */ /* 0x000fe20000000f00 */
[----:B------:R-:W-:-:S03]  /*0410*/  IMAD.MOV.U32 R7, RZ, RZ, R2 ;  /* 0x000000ffff077224 */ /* 0x000fc600078e0002 */
[----:B------:R-:W1:Y:S01]  /*0420*/  LDC.64 R8, c[0x4][R8] ;  /* 0x0100000008087b82 */ /* 0x000e620000000a00 */
[----:B0-----:R-:W-:Y:S02]  /*0430*/  IMAD.U32 R4, RZ, RZ, UR4 ;  /* 0x00000004ff047e24 */ /* 0x001fe4000f8e00ff */
[----:B------:R-:W-:Y:S01]  /*0440*/  IMAD.U32 R5, RZ, RZ, UR5 ;  /* 0x00000005ff057e24 */ /* 0x000fe2000f8e00ff */
[----:B-12---:R0:W-:Y:S06]  /*0450*/  STL [R1], R10 ;  /* 0x0000000a01007387 */ /* 0x0061ec0000100800 */
[----:B------:R-:W-:-:S07]  /*0460*/  LEPC R20, `(.L_x_3) ;  /* 0x000000001014794e */ /* 0x000fce0000000000 */
[----:B0-----:R-:W-:Y:S05]  /*0470*/  CALL.ABS.NOINC R8 ;  /* 0x0000000008007343 */ /* 0x001fea0003c00000 */
.L_x_3:
[----:B------:R-:W-:-:S05]  /*0480*/  VIADD R22, R22, 0x1 ;  /* 0x0000000116167836 */ /* 0x000fca0000000000 */
[----:B------:R-:W-:-:S13]  /*0490*/  ISETP.GE.AND P0, PT, R22, R23, PT ;  /* 0x000000171600720c */ /* 0x000fda0003f06270 */
[----:B------:R-:W-:Y:S05]  /*04a0*/  @!P0 BRA `(.L_x_4) ;  /* 0xfffffffc00288947 */ /* 0x000fea000383ffff */
[----:B------:R-:W-:Y:S05]  /*04b0*/  EXIT ;  /* 0x000000000000794d */ /* 0x000fea0003800000 */
.L_x_5:
[----:B------:R-:W-:-:S00]  /*04c0*/  BRA `(.L_x_5) ;  /* 0xfffffffc00fc7947 */ /* 0x000fc0000383ffff */
[----:B------:R-:W-:-:S00]  /*04d0*/  NOP ;  /* 0x0000000000007918 */ /* 0x000fc00000000000 */
        /* <DEDUP_REMOVED lines=10> */
.L_x_149:


//--------------------- .text._Z11dPrintGraphiiPiS_ --------------------------
	.section	.text._Z11dPrintGraphiiPiS_,"ax",@progbits
	.align	128
        .global         _Z11dPrintGraphiiPiS_
        .type           _Z11dPrintGraphiiPiS_,@function
        .size           _Z11dPrintGraphiiPiS_,(.L_x_150 - _Z11dPrintGraphiiPiS_)
        .other          _Z11dPrintGraphiiPiS_,@"STO_CUDA_ENTRY STV_DEFAULT"
_Z11dPrintGraphiiPiS_:
.text._Z11dPrintGraphiiPiS_:
        /* <DEDUP_REMOVED lines=14> */
.L_x_6:
[----:B------:R-:W0:Y:S08]  /*00e0*/  LDC R25, c[0x0][0x380] ;  /* 0x0000e000ff197b82 */ /* 0x000e300000000800 */
[----:B------:R-:W1:Y:S01]  /*00f0*/  LDC.64 R18, c[0x0][0x358] ;  /* 0x0000d600ff127b82 */ /* 0x000e620000000a00 */
[----:B0-----:R-:W-:-:S13]  /*0100*/  ISETP.GE.AND P0, PT, R25, -0x1, PT ;  /* 0xffffffff1900780c */ /* 0x001fda0003f06270 */
[----:B-1----:R-:W-:Y:S05]  /*0110*/  @!P0 BRA `(.L_x_7) ;  /* 0x0000001800508947 */ /* 0x002fea0003800000 */
[C---:B------:R-:W-:Y:S02]  /*0120*/  VIADD R0, R25.reuse, 0x1 ;  /* 0x0000000119007836 */ /* 0x040fe40000000000 */
[----:B------:R-:W-:Y:S02]  /*0130*/  VIADD R25, R25, 0x2 ;  /* 0x0000000219197836 */ /* 0x000fe40000000000 */
[----:B------:R-:W-:Y:S01]  /*0140*/  IMAD.MOV.U32 R23, RZ, RZ, RZ ;  /* 0x000000ffff177224 */ /* 0x000fe200078e00ff */
[----:B------:R-:W-:-:S13]  /*0150*/  ISETP.GE.U32.AND P0, PT, R0, 0xf, PT ;  /* 0x0000000f0000780c */ /* 0x000fda0003f06070 */
[----:B------:R-:W-:Y:S05]  /*0160*/  @!P0 BRA `(.L_x_8) ;  /* 0x0000000c00448947 */ /* 0x000fea0003800000 */
[----:B------:R-:W0:Y:S01]  /*0170*/  LDCU.64 UR4, c[0x0][0x388] ;  /* 0x00007100ff0477ac */ /* 0x000e220008000a00 */
[----:B------:R-:W-:Y:S01]  /*0180*/  LOP3.LUT R23, R25, 0xfffffff0, RZ, 0xc0, !PT ;  /* 0xfffffff019177812 */ /* 0x000fe200078ec0ff */
[----:B------:R-:W-:Y:S04]  /*0190*/  BSSY.RECONVERGENT B6, `(.L_x_8) ;  /* 0x00000ce000067945 */ /* 0x000fe80003800200 */
[----:B------:R-:W-:Y:S01]  /*01a0*/  IMAD.MOV R26, RZ, RZ, -R23 ;  /* 0x000000ffff1a7224 */ /* 0x000fe200078e0a17 */
[----:B0-----:R-:W-:-:S04]  /*01b0*/  UIADD3 UR4, UP0, UPT, UR4, 0x20, URZ ;  /* 0x0000002004047890 */ /* 0x001fc8000ff1e0ff */
[----:B------:R-:W-:Y:S02]  /*01c0*/  UIADD3.X UR5, UPT, UPT, URZ, UR5, URZ, UP0, !UPT ;  /* 0x00000005ff057290 */ /* 0x000fe400087fe4ff */
[----:B------:R-:W-:-:S04]  /*01d0*/  IMAD.U32 R16, RZ, RZ, UR4 ;  /* 0x00000004ff107e24 */ /* 0x000fc8000f8e00ff */
[----:B------:R-:W-:-:S07]  /*01e0*/  IMAD.U32 R17, RZ, RZ, UR5 ;  /* 0x00000005ff117e24 */ /* 0x000fce000f8e00ff */
.L_x_25:
[----:B------:R-:W-:Y:S02]  /*01f0*/  R2UR UR4, R18 ;  /* 0x00000000120472ca */ /* 0x000fe400000e0000 */
[----:B------:R-:W-:-:S13]  /*0200*/  R2UR UR5, R19 ;  /* 0x00000000130572ca */ /* 0x000fda00000e0000 */
[----:B------:R-:W2:Y:S01]  /*0210*/  LDG.E R0, desc[UR4][R16.64+-0x20] ;  /* 0xffffe00410007981 */ /* 0x000ea2000c1e1900 */
[----:B------:R-:W-:Y:S01]  /*0220*/  MOV R24, 0x0 ;  /* 0x0000000000187802 */ /* 0x000fe20000000f00 */
[----:B------:R-:W0:Y:S01]  /*0230*/  LDCU.64 UR4, c[0x4][0x10] ;  /* 0x01000200ff0477ac */ /* 0x000e220008000a00 */
[----:B------:R-:W-:Y:S02]  /*0240*/  VIADD R26, R26, 0x10 ;  /* 0x000000101a1a7836 */ /* 0x000fe40000000000 */
[----:B------:R1:W3:Y:S01]  /*0250*/  LDC.64 R8, c[0x4][R24] ;  /* 0x0100000018087b82 */ /* 0x0002e20000000a00 */
[----:B------:R-:W-:Y:S02]  /*0260*/  IMAD.MOV.U32 R6, RZ, RZ, R22 ;  /* 0x000000ffff067224 */ /* 0x000fe400078e0016 */
[----:B------:R-:W-:Y:S01]  /*0270*/  ISETP.NE.AND P0, PT, R26, RZ, PT ;  /* 0x000000ff1a00720c */ /* 0x000fe20003f05270 */
[----:B------:R-:W-:-:S03]  /*0280*/  IMAD.MOV.U32 R7, RZ, RZ, R2 ;  /* 0x000000ffff077224 */ /* 0x000fc600078e0002 */
[----:B------:R-:W-:Y:S01]  /*0290*/  P2R R27, PR, RZ, 0x1 ;  /* 0x00000001ff1b7803 */ /* 0x000fe20000000000 */
[----:B0-----:R-:W-:Y:S02]  /*02a0*/  IMAD.U32 R4, RZ, RZ, UR4 ;  /* 0x00000004ff047e24 */ /* 0x001fe4000f8e00ff */
[----:B------:R-:W-:Y:S01]  /*02b0*/  IMAD.U32 R5, RZ, RZ, UR5 ;  /* 0x00000005ff057e24 */ /* 0x000fe2000f8e00ff */
[----:B--23--:R1:W-:Y:S06]  /*02c0*/  STL [R1], R0 ;  /* 0x0000000001007387 */ /* 0x00c3ec0000100800 */
[----:B------:R-:W-:-:S07]  /*02d0*/  LEPC R20, `(.L_x_9) ;  /* 0x000000001014794e */ /* 0x000fce0000000000 */
[----:B-1----:R-:W-:Y:S05]  /*02e0*/  CALL.ABS.NOINC R8 ;  /* 0x0000000008007343 */ /* 0x002fea0003c00000 */
.L_x_9:
[----:B------:R-:W-:Y:S02]  /*02f0*/  R2UR UR4, R18 ;  /* 0x00000000120472ca */ /* 0x000fe400000e0000 */
[----:B------:R-:W-:-:S13]  /*0300*/  R2UR UR5, R19 ;  /* 0x00000000130572ca */ /* 0x000fda00000e0000 */
[----:B------:R-:W2:Y:S01]  /*0310*/  LDG.E R0, desc[UR4][R16.64+-0x1c] ;  /* 0xffffe40410007981 */ /* 0x000ea2000c1e1900 */
[----:B------:R0:W1:Y:S01]  /*0320*/  LDC.64 R8, c[0x4][R24] ;  /* 0x0100000018087b82 */ /* 0x0000620000000a00 */
[----:B------:R-:W3:Y:S01]  /*0330*/  LDCU.64 UR4, c[0x4][0x10] ;  /* 0x01000200ff0477ac */ /* 0x000ee20008000a00 */
[----:B------:R-:W-:Y:S02]  /*0340*/  IMAD.MOV.U32 R6, RZ, RZ, R22 ;  /* 0x000000ffff067224 */ /* 0x000fe400078e0016 */
[----:B------:R-:W-:Y:S01]  /*0350*/  IMAD.MOV.U32 R7, RZ, RZ, R2 ;  /* 0x000000ffff077224 */ /* 0x000fe200078e0002 */
[----:B---3--:R-:W-:Y:S01]  /*0360*/  MOV R4, UR4 ;  /* 0x0000000400047c02 */ /* 0x008fe20008000f00 */
[----:B------:R-:W-:Y:S01]  /*0370*/  IMAD.U32 R5, RZ, RZ, UR5 ;  /* 0x00000005ff057e24 */ /* 0x000fe2000f8e00ff */
[----:B-12---:R0:W-:Y:S06]  /*0380*/  STL [R1], R0 ;  /* 0x0000000001007387 */ /* 0x0061ec0000100800 */
[----:B------:R-:W-:-:S07]  /*0390*/  LEPC R20, `(.L_x_10) ;  /* 0x000000001014794e */ /* 0x000fce0000000000 */
[----:B0-----:R-:W-:Y:S05]  /*03a0*/  CALL.ABS.NOINC R8 ;  /* 0x0000000008007343 */ /* 0x001fea0003c00000 */
.L_x_10:
[----:B------:R-:W-:Y:S02]  /*03b0*/  R2UR UR4, R18 ;  /* 0x00000000120472ca */ /* 0x000fe400000e0000 */
[----:B------:R-:W-:-:S13]  /*03c0*/  R2UR UR5, R19 ;  /* 0x00000000130572ca */ /* 0x000fda00000e0000 */
[----:B------:R-:W2:Y:S01]  /*03d0*/  LDG.E R0, desc[UR4][R16.64+-0x18] ;  /* 0xffffe80410007981 */ /* 0x000ea2000c1e1900 */
[----:B------:R0:W1:Y:S01]  /*03e0*/  LDC.64 R8, c[0x4][R24] ;  /* 0x0100000018087b82 */ /* 0x0000620000000a00 */
[----:B------:R-:W3:Y:S01]  /*03f0*/  LDCU.64 UR4, c[0x4][0x10] ;  /* 0x01000200ff0477ac */ /* 0x000ee20008000a00 */
[----:B------:R-:W-:Y:S02]  /*0400*/  IMAD.MOV.U32 R6, RZ, RZ, R22 ;  /* 0x000000ffff067224 */ /* 0x000fe400078e0016 */
[----:B------:R-:W-:Y:S02]  /*0410*/  IMAD.MOV.U32 R7, RZ, RZ, R2 ;  /* 0x000000ffff077224 */ /* 0x000fe400078e0002 */
[----:B---3--:R-:W-:Y:S02]  /*0420*/  IMAD.U32 R4, RZ, RZ, UR4 ;  /* 0x00000004ff047e24 */ /* 0x008fe4000f8e00ff */
[----:B------:R-:W-:Y:S01]  /*0430*/  IMAD.U32 R5, RZ, RZ, UR5 ;  /* 0x00000005ff057e24 */ /* 0x000fe2000f8e00ff */
[----:B-12---:R0:W-:Y:S06]  /*0440*/  STL [R1], R0 ;  /* 0x0000000001007387 */ /* 0x0061ec0000100800 */
[----:B------:R-:W-:-:S07]  /*0450*/  LEPC R20, `(.L_x_11) ;  /* 0x000000001014794e */ /* 0x000fce0000000000 */
[----:B0-----:R-:W-:Y:S05]  /*0460*/  CALL.ABS.NOINC R8 ;  /* 0x0000000008007343 */ /* 0x001fea0003c00000 */
.L_x_11:
        /* <DEDUP_REMOVED lines=12> */
.L_x_12:
[----:B------:R-:W-:Y:S02]  /*0530*/  R2UR UR4, R18 ;  /* 0x00000000120472ca */ /* 0x000fe400000e0000 */
[----:B------:R-:W-:-:S13]  /*0540*/  R2UR UR5, R19 ;  /* 0x00000000130572ca */ /* 0x000fda00000e0000 */
[----:B------:R-:W2:Y:S01]  /*0550*/  LDG.E R0, desc[UR4][R16.64+-0x10] ;  /* 0xfffff00410007981 */ /* 0x000ea2000c1e1900 */
[----:B------:R0:W1:Y:S01]  /*0560*/  LDC.64 R8, c[0x4][R24] ;  /* 0x0100000018087b82 */ /* 0x0000620000000a00 */
[----:B------:R-:W3:Y:S01]  /*0570*/  LDCU.64 UR4, c[0x4][0x10] ;  /* 0x01000200ff0477ac */ /* 0x000ee20008000a00 */
[----:B------:R-:W-:Y:S01]  /*0580*/  MOV R6, R22 ;  /* 0x0000001600067202 */ /* 0x000fe20000000f00 */
[----:B------:R-:W-:Y:S02]  /*0590*/  IMAD.MOV.U32 R7, RZ, RZ, R2 ;  /* 0x000000ffff077224 */ /* 0x000fe400078e0002 */
[----:B---3--:R-:W-:Y:S02]  /*05a0*/  IMAD.U32 R4, RZ, RZ, UR4 ;  /* 0x00000004ff047e24 */ /* 0x008fe4000f8e00ff */
[----:B------:R-:W-:Y:S01]  /*05b0*/  IMAD.U32 R5, RZ, RZ, UR5 ;  /* 0x00000005ff057e24 */ /* 0x000fe2000f8e00ff */
[----:B-12---:R0:W-:Y:S06]  /*05c0*/  STL [R1], R0 ;  /* 0x0000000001007387 */ /* 0x0061ec0000100800 */
[----:B------:R-:W-:-:S07]  /*05d0*/  LEPC R20, `(.L_x_13) ;  /* 0x000000001014794e */ /* 0x000fce0000000000 */
[----:B0-----:R-:W-:Y:S05]  /*05e0*/  CALL.ABS.NOINC R8 ;  /* 0x0000000008007343 */ /* 0x001fea0003c00000 */
.L_x_13:
        /* <DEDUP_REMOVED lines=12> */
.L_x_14:
        /* <DEDUP_REMOVED lines=12> */
.L_x_15:
        /* <DEDUP_REMOVED lines=12> */
.L_x_16:
        /* <DEDUP_REMOVED lines=12> */
.L_x_17:
        /* <DEDUP_REMOVED lines=12> */
.L_x_18:
        /* <DEDUP_REMOVED lines=12> */
.L_x_19:
        /* <DEDUP_REMOVED lines=12> */
.L_x_20:
        /* <DEDUP_REMOVED lines=12> */
.L_x_21:
        /* <DEDUP_REMOVED lines=12> */
.L_x_22:
        /* <DEDUP_REMOVED lines=12> */
.L_x_23:
        /* <DEDUP_REMOVED lines=12> */
.L_x_24:
[----:B------:R-:W-:Y:S02]  /*0e30*/  ISETP.NE.AND P6, PT, R27, RZ, PT ;  /* 0x000000ff1b00720c */ /* 0x000fe40003fc5270 */
[----:B------:R-:W-:-:S05]  /*0e40*/  IADD3 R16, P0, PT, R16, 0x40, RZ ;  /* 0x0000004010107810 */ /* 0x000fca0007f1e0ff */
[----:B------:R-:W-:-:S06]  /*0e50*/  IMAD.X R17, RZ, RZ, R17, P0 ;  /* 0x000000ffff117224 */ /* 0x000fcc00000e0611 */
[----:B------:R-:W-:Y:S05]  /*0e60*/  @P6 BRA `(.L_x_25) ;  /* 0xfffffff000e06947 */ /* 0x000fea000383ffff */
[----:B------:R-:W-:Y:S05]  /*0e70*/  BSYNC.RECONVERGENT B6 ;  /* 0x0000000000067941 */ /* 0x000fea0003800200 */
.L_x_8:
[----:B------:R-:W-:Y:S01]  /*0e80*/  LOP3.LUT R0, R25, 0xf, RZ, 0xc0, !PT ;  /* 0x0000000f19007812 */ /* 0x000fe200078ec0ff */
[----:B------:R-:W-:Y:S03]  /*0e90*/  BSSY.RECONVERGENT B6, `(.L_x_7) ;  /* 0x00000bc000067945 */ /* 0x000fe60003800200 */
[----:B------:R-:W-:-:S13]  /*0ea0*/  ISETP.NE.AND P0, PT, R0, RZ, PT ;  /* 0x000000ff0000720c */ /* 0x000fda0003f05270 */
[----:B------:R-:W-:Y:S05]  /*0eb0*/  @!P0 BRA `(.L_x_26) ;  /* 0x0000000800e48947 */ /* 0x000fea0003800000 */
[----:B------:R-:W-:Y:S02]  /*0ec0*/  ISETP.GE.U32.AND P0, PT, R0, 0x8, PT ;  /* 0x000000080000780c */ /* 0x000fe40003f06070 */
[----:B------:R-:W-:-:S11]  /*0ed0*/  LOP3.LUT R26, R25, 0x7, RZ, 0xc0, !PT ;  /* 0x00000007191a7812 */ /* 0x000fd600078ec0ff */
[----:B------:R-:W-:Y:S05]  /*0ee0*/  @!P0 BRA `(.L_x_27) ;  /* 0x0000000400908947 */ /* 0x000fea0003800000 */
[----:B------:R-:W0:Y:S01]  /*0ef0*/  LDC.64 R16, c[0x0][0x388] ;  /* 0x0000e200ff107b82 */ /* 0x000e220000000a00 */
[----:B------:R-:W-:Y:S02]  /*0f00*/  R2UR UR4, R18 ;  /* 0x00000000120472ca */ /* 0x000fe400000e0000 */
[----:B------:R-:W-:Y:S01]  /*0f10*/  R2UR UR5, R19 ;  /* 0x00000000130572ca */ /* 0x000fe200000e0000 */
[----:B0-----:R-:W-:-:S12]  /*0f20*/  IMAD.WIDE.U32 R16, R23, 0x4, R16 ;  /* 0x0000000417107825 */ /* 0x001fd800078e0010 */
[----:B------:R-:W2:Y:S01]  /*0f30*/  LDG.E R0, desc[UR4][R16.64] ;  /* 0x0000000410007981 */ /* 0x000ea2000c1e1900 */
[----:B------:R-:W-:Y:S01]  /*0f40*/  MOV R24, 0x0 ;  /* 0x0000000000187802 */ /* 0x000fe20000000f00 */
[----:B------:R-:W0:Y:S01]  /*0f50*/  LDCU.64 UR4, c[0x4][0x10] ;  /* 0x01000200ff0477ac */ /* 0x000e220008000a00 */
[----:B------:R-:W-:Y:S02]  /*0f60*/  IMAD.MOV.U32 R6, RZ, RZ, R22 ;  /* 0x000000ffff067224 */ /* 0x000fe400078e0016 */
[----:B------:R1:W3:Y:S01]  /*0f70*/  LDC.64 R8, c[0x4][R24] ;  /* 0x0100000018087b82 */ /* 0x0002e20000000a00 */
[----:B------:R-:W-:Y:S02]  /*0f80*/  IMAD.MOV.U32 R7, RZ, RZ, R2 ;  /* 0x000000ffff077224 */ /* 0x000fe400078e0002 */
[----:B0-----:R-:W-:Y:S02]  /*0f90*/  IMAD.U32 R4, RZ, RZ, UR4 ;  /* 0x00000004ff047e24 */ /* 0x001fe4000f8e00ff */
[----:B------:R-:W-:Y:S01]  /*0fa0*/  IMAD.U32 R5, RZ, RZ, UR5 ;  /* 0x00000005ff057e24 */ /* 0x000fe2000f8e00ff */
[----:B--23--:R1:W-:Y:S06]  /*0fb0*/  STL [R1], R0 ;  /* 0x0000000001007387 */ /* 0x00c3ec0000100800 */
[----:B------:R-:W-:-:S07]  /*0fc0*/  LEPC R20, `(.L_x_28) ;  /* 0x000000001014794e */ /* 0x000fce0000000000 */
[----:B-1----:R-:W-:Y:S05]  /*0fd0*/  CALL.ABS.NOINC R8 ;  /* 0x0000000008007343 */ /* 0x002fea0003c00000 */
.L_x_28:
        /* <DEDUP_REMOVED lines=12> */
.L_x_29:
[----:B------:R-:W-:Y:S02]  /*10a0*/  R2UR UR4, R18 ;  /* 0x00000000120472ca */ /* 0x000fe400000e0000 */
[----:B------:R-:W-:-:S13]  /*10b0*/  R2UR UR5, R19 ;  /* 0x00000000130572ca */ /* 0x000fda00000e0000 */
[----:B------:R-:W2:Y:S01]  /*10c0*/  LDG.E R0, desc[UR4][R16.64+0x8] ;  /* 0x0000080410007981 */ /* 0x000ea2000c1e1900 */
[----:B------:R0:W1:Y:S01]  /*10d0*/  LDC.64 R8, c[0x4][R24] ;  /* 0x0100000018087b82 */ /* 0x0000620000000a00 */
[----:B------:R-:W3:Y:S01]  /*10e0*/  LDCU.64 UR4, c[0x4][0x10] ;  /* 0x01000200ff0477ac */ /* 0x000ee20008000a00 */
[----:B------:R-:W-:Y:S02]  /*10f0*/  IMAD.MOV.U32 R6, RZ, RZ, R22 ;  /* 0x000000ffff067224 */ /* 0x000fe400078e0016 */
[----:B------:R-:W-:Y:S02]  /*1100*/  IMAD.MOV.U32 R7, RZ, RZ, R2 ;  /* 0x000000ffff077224 */ /* 0x000fe400078e0002 */
[----:B---3--:R-:W-:Y:S01]  /*1110*/  IMAD.U32 R4, RZ, RZ, UR4 ;  /* 0x00000004ff047e24 */ /* 0x008fe2000f8e00ff */
[----:B------:R-:W-:Y:S01]  /*1120*/  MOV R5, UR5 ;  /* 0x0000000500057c02 */ /* 0x000fe20008000f00 */
[----:B-12---:R0:W-:Y:S06]  /*1130*/  STL [R1], R0 ;  /* 0x0000000001007387 */ /* 0x0061ec0000100800 */
[----:B------:R-:W-:-:S07]  /*1140*/  LEPC R20, `(.L_x_30) ;  /* 0x000000001014794e */ /* 0x000fce0000000000 */
[----:B0-----:R-:W-:Y:S05]  /*1150*/  CALL.ABS.NOINC R8 ;  /* 0x0000000008007343 */ /* 0x001fea0003c00000 */
.L_x_30:
        /* <DEDUP_REMOVED lines=12> */
.L_x_31:
        /* <DEDUP_REMOVED lines=12> */
.L_x_32:
[----:B------:R-:W-:Y:S02]  /*12e0*/  R2UR UR4, R18 ;  /* 0x00000000120472ca */ /* 0x000fe400000e0000 */
[----:B------:R-:W-:-:S13]  /*12f0*/  R2UR UR5, R19 ;  /* 0x00000000130572ca */ /* 0x000fda00000e0000 */
[----:B------:R-:W2:Y:S01]  /*1300*/  LDG.E R0, desc[UR4][R16.64+0x14] ;  /* 0x0000140410007981 */ /* 0x000ea2000c1e1900 */
[----:B------:R0:W1:Y:S01]  /*1310*/  LDC.64 R8, c[0x4][R24] ;  /* 0x0100000018087b82 */ /* 0x0000620000000a00 */
[----:B------:R-:W3:Y:S01]  /*1320*/  LDCU.64 UR4, c[0x4][0x10] ;  /* 0x01000200ff0477ac */ /* 0x000ee20008000a00 */
[----:B------:R-:W-:Y:S01]  /*1330*/  IMAD.MOV.U32 R6, RZ, RZ, R22 ;  /* 0x000000ffff067224 */ /* 0x000fe200078e0016 */
[----:B------:R-:W-:Y:S01]  /*1340*/  MOV R7, R2 ;  /* 0x0000000200077202 */ /* 0x000fe20000000f00 */
[----:B---3--:R-:W-:Y:S02]  /*1350*/  IMAD.U32 R4, RZ, RZ, UR4 ;  /* 0x00000004ff047e24 */ /* 0x008fe4000f8e00ff */
[----:B------:R-:W-:Y:S01]  /*1360*/  IMAD.U32 R5, RZ, RZ, UR5 ;  /* 0x00000005ff057e24 */ /* 0x000fe2000f8e00ff */
[----:B-12---:R0:W-:Y:S06]  /*1370*/  STL [R1], R0 ;  /* 0x0000000001007387 */ /* 0x0061ec0000100800 */
[----:B------:R-:W-:-:S07]  /*1380*/  LEPC R20, `(.L_x_33) ;  /* 0x000000001014794e */ /* 0x000fce0000000000 */
[----:B0-----:R-:W-:Y:S05]  /*1390*/  CALL.ABS.NOINC R8 ;  /* 0x0000000008007343 */ /* 0x001fea0003c00000 */
.L_x_33:
        /* <DEDUP_REMOVED lines=12> */
.L_x_34:
        /* <DEDUP_REMOVED lines=12> */
.L_x_35:
[----:B------:R-:W-:-:S07]  /*1520*/  VIADD R23, R23, 0x8 ;  /* 0x0000000817177836 */ /* 0x000fce0000000000 */
.L_x_27:
        /* <DEDUP_REMOVED lines=20> */
.L_x_37:
        /* <DEDUP_REMOVED lines=12> */
.L_x_38:
        /* <DEDUP_REMOVED lines=12> */
.L_x_39:
        /* <DEDUP_REMOVED lines=12> */
.L_x_40:
[----:B------:R-:W-:-:S07]  /*18b0*/  VIADD R23, R23, 0x4 ;  /* 0x0000000417177836 */ /* 0x000fce0000000000 */
.L_x_36:
[----:B------:R-:W-:-:S13]  /*18c0*/  ISETP.NE.AND P0, PT, R25, RZ, PT ;  /* 0x000000ff1900720c */ /* 0x000fda0003f05270 */
[----:B------:R-:W-:Y:S05]  /*18d0*/  @!P0 BRA `(.L_x_26) ;  /* 0x00000000005c8947 */ /* 0x000fea0003800000 */
[----:B------:R-:W0:Y:S01]  /*18e0*/  LDC.64 R16, c[0x0][0x388] ;  /* 0x0000e200ff107b82 */ /* 0x000e220000000a00 */
[----:B------:R-:W-:Y:S02]  /*18f0*/  IMAD.MOV R25, RZ, RZ, -R25 ;  /* 0x000000ffff197224 */ /* 0x000fe400078e0a19 */
[----:B0-----:R-:W-:-:S07]  /*1900*/  IMAD.WIDE.U32 R16, R23, 0x4, R16 ;  /* 0x0000000417107825 */ /* 0x001fce00078e0010 */
.L_x_42:
[----:B------:R-:W-:Y:S02]  /*1910*/  R2UR UR4, R18 ;  /* 0x00000000120472ca */ /* 0x000fe400000e0000 */
[----:B------:R-:W-:-:S13]  /*1920*/  R2UR UR5, R19 ;  /* 0x00000000130572ca */ /* 0x000fda00000e0000 */
[----:B------:R-:W2:Y:S01]  /*1930*/  LDG.E R0, desc[UR4][R16.64] ;  /* 0x0000000410007981 */ /* 0x000ea2000c1e1900 */
[----:B------:R-:W-:Y:S01]  /*1940*/  MOV R8, 0x0 ;  /* 0x0000000000087802 */ /* 0x000fe20000000f00 */
[----:B------:R-:W0:Y:S01]  /*1950*/  LDCU.64 UR4, c[0x4][0x10] ;  /* 0x01000200ff0477ac */ /* 0x000e220008000a00 */
[----:B------:R-:W-:Y:S01]  /*1960*/  IADD3 R25, PT, PT, R25, 0x1, RZ ;  /* 0x0000000119197810 */ /* 0x000fe20007ffe0ff */
[----:B------:R-:W-:Y:S02]  /*1970*/  IMAD.MOV.U32 R6, RZ, RZ, R22 ;  /* 0x000000ffff067224 */ /* 0x000fe400078e0016 */
[----:B------:R-:W-:Y:S01]  /*1980*/  IMAD.MOV.U32 R7, RZ, RZ, R2 ;  /* 0x000000ffff077224 */ /* 0x000fe200078e0002 */
[----:B------:R-:W1:Y:S01]  /*1990*/  LDC.64 R8, c[0x4][R8] ;  /* 0x0100000008087b82 */ /* 0x000e620000000a00 */
[----:B------:R-:W-:Y:S01]  /*19a0*/  ISETP.NE.AND P0, PT, R25, RZ, PT ;  /* 0x000000ff1900720c */ /* 0x000fe20003f05270 */
[----:B0-----:R-:W-:Y:S02]  /*19b0*/  IMAD.U32 R4, RZ, RZ, UR4 ;  /* 0x00000004ff047e24 */ /* 0x001fe4000f8e00ff */
[----:B------:R-:W-:Y:S01]  /*19c0*/  IMAD.U32 R5, RZ, RZ, UR5 ;  /* 0x00000005ff057e24 */ /* 0x000fe2000f8e00ff */
[----:B--2---:R0:W-:Y:S02]  /*19d0*/  STL [R1], R0 ;  /* 0x0000000001007387 */ /* 0x0041e40000100800 */
[----:B01----:R-:W-:-:S07]  /*19e0*/  P2R R0, PR, RZ, 0x1 ;  /* 0x00000001ff007803 */ /* 0x003fce0000000000 */
[----:B------:R-:W-:-:S07]  /*19f0*/  LEPC R20, `(.L_x_41) ;  /* 0x000000001014794e */ /* 0x000fce0000000000 */
[----:B------:R-:W-:Y:S05]  /*1a00*/  CALL.ABS.NOINC R8 ;  /* 0x0000000008007343 */ /* 0x000fea0003c00000 */
.L_x_41:
[----:B------:R-:W-:Y:S02]  /*1a10*/  ISETP.NE.AND P6, PT, R25, RZ, PT ;  /* 0x000000ff1900720c */ /* 0x000fe40003fc5270 */
[----:B------:R-:W-:-:S05]  /*1a20*/  IADD3 R16, P0, PT, R16, 0x4, RZ ;  /* 0x0000000410107810 */ /* 0x000fca0007f1e0ff */
[----:B------:R-:W-:-:S06]  /*1a30*/  IMAD.X R17, RZ, RZ, R17, P0 ;  /* 0x000000ffff117224 */ /* 0x000fcc00000e0611 */
[----:B------:R-:W-:Y:S05]  /*1a40*/  @P6 BRA `(.L_x_42) ;  /* 0xfffffffc00b06947 */ /* 0x000fea000383ffff */
.L_x_26:
[----:B------:R-:W-:Y:S05]  /*1a50*/  BSYNC.RECONVERGENT B6 ;  /* 0x0000000000067941 */ /* 0x000fea0003800200 */
.L_x_7:
[----:B------:R-:W-:Y:S01]  /*1a60*/  MOV R0, 0x0 ;  /* 0x0000000000007802 */ /* 0x000fe20000000f00 */
[----:B------:R-:W0:Y:S01]  /*1a70*/  LDCU.64 UR4, c[0x4][0x18] ;  /* 0x01000300ff0477ac */ /* 0x000e220008000a00 */
[----:B------:R-:W-:Y:S02]  /*1a80*/  CS2R R6, SRZ ;  /* 0x0000000000067805 */ /* 0x000fe4000001ff00 */
[----:B------:R1:W2:Y:S01]  /*1a90*/  LDC.64 R8, c[0x4][R0] ;  /* 0x0100000000087b82 */ /* 0x0002a20000000a00 */
[----:B0-----:R-:W-:Y:S02]  /*1aa0*/  IMAD.U32 R4, RZ, RZ, UR4 ;  /* 0x00000004ff047e24 */ /* 0x001fe4000f8e00ff */
[----:B-1----:R-:W-:-:S07]  /*1ab0*/  IMAD.U32 R5, RZ, RZ, UR5 ;  /* 0x00000005ff057e24 */ /* 0x002fce000f8e00ff */
[----:B------:R-:W-:-:S07]  /*1ac0*/  LEPC R20, `(.L_x_43) ;  /* 0x000000001014794e */ /* 0x000fce0000000000 */
[----:B--2---:R-:W-:Y:S05]  /*1ad0*/  CALL.ABS.NOINC R8 ;  /* 0x0000000008007343 */ /* 0x004fea0003c00000 */
.L_x_43:
[----:B------:R-:W0:Y:S02]  /*1ae0*/  LDC R0, c[0x0][0x384] ;  /* 0x0000e100ff007b82 */ /* 0x000e240000000800 */
[----:B0-----:R-:W-:-:S13]  /*1af0*/  ISETP.GE.AND P0, PT, R0, 0x1, PT ;  /* 0x000000010000780c */ /* 0x001fda0003f06270 */
[----:B------:R-:W-:Y:S05]  /*1b00*/  @!P0 BRA `(.L_x_44) ;  /* 0x0000000400888947 */ /* 0x000fea0003800000 */
[----:B------:R-:W-:Y:S02]  /*1b10*/  IMAD.SHL.U32 R0, R0, 0x2, RZ ;  /* 0x0000000200007824 */ /* 0x000fe400078e00ff */
[----:B------:R-:W-:-:S03]  /*1b20*/  IMAD.MOV.U32 R26, RZ, RZ, RZ ;  /* 0x000000ffff1a7224 */ /* 0x000fc600078e00ff */
[C---:B------:R-:W-:Y:S02]  /*1b30*/  ISETP.GE.AND P0, PT, R0.reuse, 0x4, PT ;  /* 0x000000040000780c */ /* 0x040fe40003f06270 */
[----:B------:R-:W-:-:S04]  /*1b40*/  VIMNMX R0, PT, PT, R0, 0x1, !PT ;  /* 0x0000000100007848 */ /* 0x000fc80007fe0100 */
[----:B------:R-:W-:-:S07]  /*1b50*/  LOP3.LUT R25, R0, 0x3, RZ, 0xc0, !PT ;  /* 0x0000000300197812 */ /* 0x000fce00078ec0ff */
        /* <DEDUP_REMOVED lines=9> */
.L_x_50:
        /* <DEDUP_REMOVED lines=10> */
[----:B------:R-:W-:Y:S02]  /*1c90*/  P2R R27, PR, RZ, 0x1 ;  /* 0x00000001ff1b7803 */ /* 0x000fe40000000000 */
[----:B0-----:R-:W-:Y:S01]  /*1ca0*/  MOV R4, UR4 ;  /* 0x0000000400047c02 */ /* 0x001fe20008000f00 */
[----:B------:R-:W-:Y:S01]  /*1cb0*/  IMAD.U32 R5, RZ, RZ, UR5 ;  /* 0x00000005ff057e24 */ /* 0x000fe2000f8e00ff */
[----:B--23--:R1:W-:Y:S06]  /*1cc0*/  STL [R1], R0 ;  /* 0x0000000001007387 */ /* 0x00c3ec0000100800 */
[----:B------:R-:W-:-:S07]  /*1cd0*/  LEPC R20, `(.L_x_46) ;  /* 0x000000001014794e */ /* 0x000fce0000000000 */
[----:B-1----:R-:W-:Y:S05]  /*1ce0*/  CALL.ABS.NOINC R8 ;  /* 0x0000000008007343 */ /* 0x002fea0003c00000 */
.L_x_46:
        /* <DEDUP_REMOVED lines=12> */
.L_x_47:
        /* <DEDUP_REMOVED lines=12> */
.L_x_48:
        /* <DEDUP_REMOVED lines=12> */
.L_x_49:
[----:B------:R-:W-:Y:S02]  /*1f30*/  ISETP.NE.AND P6, PT, R27, RZ, PT ;  /* 0x000000ff1b00720c */ /* 0x000fe40003fc5270 */
[----:B------:R-:W-:-:S05]  /*1f40*/  IADD3 R16, P0, PT, R16, 0x10, RZ ;  /* 0x0000001010107810 */ /* 0x000fca0007f1e0ff */
[----:B------:R-:W-:-:S06]  /*1f50*/  IMAD.X R17, RZ, RZ, R17, P0 ;  /* 0x000000ffff117224 */ /* 0x000fcc00000e0611 */
[----:B------:R-:W-:Y:S05]  /*1f60*/  @P6 BRA `(.L_x_50) ;  /* 0xfffffffc00206947 */ /* 0x000fea000383ffff */
[----:B------:R-:W-:Y:S05]  /*1f70*/  BSYNC.RECONVERGENT B6 ;  /* 0x0000000000067941 */ /* 0x000fea0003800200 */
.L_x_45:
[----:B------:R-:W-:Y:S01]  /*1f80*/  ISETP.NE.AND P0, PT, R25, RZ, PT ;  /* 0x000000ff1900720c */ /* 0x000fe20003f05270 */
[----:B------:R-:W-:-:S12]  /*1f90*/  BSSY.RECONVERGENT B6, `(.L_x_44) ;  /* 0x0000019000067945 */ /* 0x000fd80003800200 */
[----:B------:R-:W-:Y:S05]  /*1fa0*/  @!P0 BRA `(.L_x_51) ;  /* 0x00000000005c8947 */ /* 0x000fea0003800000 */
[----:B------:R-:W0:Y:S01]  /*1fb0*/  LDC.64 R16, c[0x0][0x390] ;  /* 0x0000e400ff107b82 */ /* 0x000e220000000a00 */
[----:B------:R-:W-:Y:S02]  /*1fc0*/  IMAD.MOV R25, RZ, RZ, -R25 ;  /* 0x000000ffff197224 */ /* 0x000fe400078e0a19 */
[----:B0-----:R-:W-:-:S07]  /*1fd0*/  IMAD.WIDE.U32 R16, R26, 0x4, R16 ;  /* 0x000000041a107825 */ /* 0x001fce00078e0010 */
.L_x_53:
[----:B------:R-:W-:Y:S02]  /*1fe0*/  R2UR UR4, R18 ;  /* 0x00000000120472ca */ /* 0x000fe400000e0000 */
[----:B------:R-:W-:-:S13]  /*1ff0*/  R2UR UR5, R19 ;  /* 0x00000000130572ca */ /* 0x000fda00000e0000 */
[----:B------:R-:W2:Y:S01]  /*2000*/  LDG.E R0, desc[UR4][R16.64] ;  /* 0x0000000410007981 */ /* 0x000ea2000c1e1900 */
[----:B------:R-:W-:Y:S01]  /*2010*/  MOV R8, 0x0 ;  /* 0x0000000000087802 */ /* 0x000fe20000000f00 */
[----:B------:R-:W0:Y:S01]  /*2020*/  LDCU.64 UR4, c[0x4][0x10] ;  /* 0x01000200ff0477ac */ /* 0x000e220008000a00 */
[----:B------:R-:W-:Y:S02]  /*2030*/  VIADD R25, R25, 0x1 ;  /* 0x0000000119197836 */ /* 0x000fe40000000000 */
[----:B------:R-:W-:Y:S02]  /*2040*/  IMAD.MOV.U32 R6, RZ, RZ, R22 ;  /* 0x000000ffff067224 */ /* 0x000fe400078e0016 */
[----:B------:R-:W1:Y:S01]  /*2050*/  LDC.64 R8, c[0x4][R8] ;  /* 0x0100000008087b82 */ /* 0x000e620000000a00 */
[----:B------:R-:W-:Y:S01]  /*2060*/  ISETP.NE.AND P0, PT, R25, RZ, PT ;  /* 0x000000ff1900720c */ /* 0x000fe20003f05270 */
[----:B------:R-:W-:Y:S02]  /*2070*/  IMAD.MOV.U32 R7, RZ, RZ, R2 ;  /* 0x000000ffff077224 */ /* 0x000fe400078e0002 */
[----:B0-----:R-:W-:-:S02]  /*2080*/  IMAD.U32 R4, RZ, RZ, UR4 ;  /* 0x00000004ff047e24 */ /* 0x001fc4000f8e00ff */
[----:B------:R-:W-:Y:S01]  /*2090*/  IMAD.U32 R5, RZ, RZ, UR5 ;  /* 0x00000005ff057e24 */ /* 0x000fe2000f8e00ff */
[----:B--2---:R0:W-:Y:S02]  /*20a0*/  STL [R1], R0 ;  /* 0x0000000001007387 */ /* 0x0041e40000100800 */
[----:B01----:R-:W-:-:S07]  /*20b0*/  P2R R0, PR, RZ, 0x1 ;  /* 0x00000001ff007803 */ /* 0x003fce0000000000 */
[----:B------:R-:W-:-:S07]  /*20c0*/  LEPC R20, `(.L_x_52) ;  /* 0x000000001014794e */ /* 0x000fce0000000000 */
[----:B------:R-:W-:Y:S05]  /*20d0*/  CALL.ABS.NOINC R8 ;  /* 0x0000000008007343 */ /* 0x000fea0003c00000 */
.L_x_52:
[----:B------:R-:W-:Y:S02]  /*20e0*/  ISETP.NE.AND P6, PT, R25, RZ, PT ;  /* 0x000000ff1900720c */ /* 0x000fe40003fc5270 */
[----:B------:R-:W-:-:S05]  /*20f0*/  IADD3 R16, P0, PT, R16, 0x4, RZ ;  /* 0x0000000410107810 */ /* 0x000fca0007f1e0ff */
[----:B------:R-:W-:-:S06]  /*2100*/  IMAD.X R17, RZ, RZ, R17, P0 ;  /* 0x000000ffff117224 */ /* 0x000fcc00000e0611 */
[----:B------:R-:W-:Y:S05]  /*2110*/  @P6 BRA `(.L_x_53) ;  /* 0xfffffffc00b06947 */ /* 0x000fea000383ffff */
.L_x_51:
[----:B------:R-:W-:Y:S05]  /*2120*/  BSYNC.RECONVERGENT B6 ;  /* 0x0000000000067941 */ /* 0x000fea0003800200 */
.L_x_44:
        /* <DEDUP_REMOVED lines=8> */
.L_x_54:
[----:B------:R-:W-:Y:S05]  /*21b0*/  EXIT ;  /* 0x000000000000794d */ /* 0x000fea0003800000 */
.L_x_55:
        /* <DEDUP_REMOVED lines=12> */
.L_x_150:


//--------------------- .text._Z7brandesiiPiS_S_S_PfS0_P4nodeS0_S_S0_S0_S0_S_ --------------------------
	.section	.text._Z7brandesiiPiS_S_S_PfS0_P4nodeS0_S_S0_S0_S0_S_,"ax",@progbits
	.align	128
        .global         _Z7brandesiiPiS_S_S_PfS0_P4nodeS0_S_S0_S0_S0_S_
        .type           _Z7brandesiiPiS_S_S_PfS0_P4nodeS0_S_S0_S0_S0_S_,@function
        .size           _Z7brandesiiPiS_S_S_PfS0_P4nodeS0_S_S0_S0_S0_S_,(.L_x_148 - _Z7brandesiiPiS_S_S_PfS0_P4nodeS0_S_S0_S0_S0_S_)
        .other          _Z7brandesiiPiS_S_S_PfS0_P4nodeS0_S_S0_S0_S0_S_,@"STO_CUDA_ENTRY STV_DEFAULT"
_Z7brandesiiPiS_S_S_PfS0_P4nodeS0_S_S0_S0_S0_S_:
.text._Z7brandesiiPiS_S_S_PfS0_P4nodeS0_S_S0_S0_S0_S_:
[----:B------:R-:W-:Y:S08]  /*0000*/  LDC R1, c[0x0][0x37c] ;  /* 0x0000df00ff017b82 */ /* 0x000ff00000000800 */
[----:B------:R-:W0:Y:S01]  /*0010*/  S2UR UR16, SR_CTAID.X ;  /* 0x00000000001079c3 */ /* 0x000e220000002500 */
[----:B------:R-:W0:Y:S02]  /*0020*/  LDCU UR18, c[0x0][0x380] ;  /* 0x00007000ff1277ac */ /* 0x000e240008000800 */
[----:B0-----:R-:W-:-:S06]  /*0030*/  UISETP.GE.AND UP0, UPT, UR16, UR18, UPT ;  /* 0x000000121000728c */ /* 0x001fcc000bf06270 */
[----:B------:R-:W-:-:S13]  /*0040*/  PLOP3.LUT P0, PT, PT, PT, UP0, 0x80, 0x8 ;  /* 0x000000000008781c */ /* 0x000fda0003f0f008 */
[----:B------:R-:W-:Y:S05]  /*0050*/  @P0 EXIT ;  /* 0x000000000000094d */ /* 0x000fea0003800000 */
[----:B------:R-:W0:Y:S01]  /*0060*/  S2R R0, SR_TID.X ;  /* 0x0000000000007919 */ /* 0x000e220000002100 */
[----:B------:R-:W1:Y:S01]  /*0070*/  LDCU.64 UR10, c[0x0][0x3b0] ;  /* 0x00007600ff0a77ac */ /* 0x000e620008000a00 */
[----:B------:R-:W2:Y:S01]  /*0080*/  LDCU.128 UR20, c[0x0][0x3a0] ;  /* 0x00007400ff1477ac */ /* 0x000ea20008000c00 */
[----:B------:R-:W3:Y:S01]  /*0090*/  LDCU.64 UR14, c[0x0][0x398] ;  /* 0x00007300ff0e77ac */ /* 0x000ee20008000a00 */
[----:B------:R-:W4:Y:S01]  /*00a0*/  LDCU UR12, c[0x0][0x384] ;  /* 0x00007080ff0c77ac */ /* 0x000f220008000800 */
[----:B------:R-:W-:Y:S01]  /*00b0*/  UIMAD UR17, UR16, UR18, UR16 ;  /* 0x00000012101172a4 */ /* 0x000fe2000f8e0210 */
[----:B------:R-:W5:Y:S03]  /*00c0*/  LDCU.64 UR8, c[0x0][0x3b8] ;  /* 0x00007700ff0877ac */ /* 0x000f660008000a00 */
[----:B------:R-:W-:Y:S02]  /*00d0*/  USHF.L.U32 UR6, UR17, 0x2, URZ ;  /* 0x0000000211067899 */ /* 0x000fe400080006ff */
[----:B------:R-:W-:-:S02]  /*00e0*/  USHF.R.U32.HI UR7, URZ, 0x1e, UR17 ;  /* 0x0000001eff077899 */ /* 0x000fc40008011611 */
[----:B--2---:R-:W-:Y:S02]  /*00f0*/  UIADD3 UR13, UP0, UPT, UR6, UR20, URZ ;  /* 0x00000014060d7290 */ /* 0x004fe4000ff1e0ff */
[----:B-1----:R-:W-:Y:S02]  /*0100*/  UIADD3 UR10, UP2, UPT, UR6, UR10, URZ ;  /* 0x0000000a060a7290 */ /* 0x002fe4000ff5e0ff */
[----:B------:R-:W-:Y:S01]  /*0110*/  UIADD3 UR4, UP1, UPT, UR6, UR22, URZ ;  /* 0x0000001606047290 */ /* 0x000fe2000ff3e0ff */
[----:B0-----:R-:W-:Y:S01]  /*0120*/  IADD3 R2, PT, PT, -R0, UR18, RZ ;  /* 0x0000001200027c10 */ /* 0x001fe2000fffe1ff */
[----:B---3--:R-:W-:Y:S01]  /*0130*/  UIADD3 UR6, UP3, UPT, UR6, UR14, URZ ;  /* 0x0000000e06067290 */ /* 0x008fe2000ff7e0ff */
[----:B------:R-:W-:Y:S01]  /*0140*/  IMAD.U32 R12, RZ, RZ, UR13 ;  /* 0x0000000dff0c7e24 */ /* 0x000fe2000f8e00ff */
[----:B------:R-:W-:Y:S01]  /*0150*/  UIADD3.X UR14, UPT, UPT, UR7, UR21, URZ, UP0, !UPT ;  /* 0x00000015070e7290 */ /* 0x000fe200087fe4ff */
[----:B------:R-:W-:Y:S01]  /*0160*/  LEA.HI R2, R2, 0x1, RZ, 0x1b ;  /* 0x0000000102027811 */ /* 0x000fe200078fd8ff */
[----:B------:R-:W-:Y:S01]  /*0170*/  UIADD3.X UR11, UPT, UPT, UR7, UR11, URZ, UP2, !UPT ;  /* 0x0000000b070b7290 */ /* 0x000fe200097fe4ff */
[----:B------:R-:W-:Y:S01]  /*0180*/  IMAD.U32 R14, RZ, RZ, UR10 ;  /* 0x0000000aff0e7e24 */ /* 0x000fe2000f8e00ff */
[----:B----4-:R-:W-:Y:S01]  /*0190*/  UIMAD UR12, UR16, UR12, UR16 ;  /* 0x0000000c100c72a4 */ /* 0x010fe2000f8e0210 */
[----:B------:R-:W-:Y:S01]  /*01a0*/  LOP3.LUT R2, R2, 0xffffff0, RZ, 0xc0, !PT ;  /* 0x0ffffff002027812 */ /* 0x000fe200078ec0ff */
[----:B------:R-:W-:Y:S01]  /*01b0*/  IMAD.U32 R13, RZ, RZ, UR14 ;  /* 0x0000000eff0d7e24 */ /* 0x000fe2000f8e00ff */
[----:B------:R-:W-:Y:S01]  /*01c0*/  UIADD3.X UR5, UPT, UPT, UR7, UR23, URZ, UP1, !UPT ;  /* 0x0000001707057290 */ /* 0x000fe20008ffe4ff */
[----:B------:R-:W-:Y:S01]  /*01d0*/  IMAD.U32 R15, RZ, RZ, UR11 ;  /* 0x0000000bff0f7e24 */ /* 0x000fe2000f8e00ff */
[----:B------:R-:W-:Y:S01]  /*01e0*/  UIADD3.X UR7, UPT, UPT, UR7, UR15, URZ, UP3, !UPT ;  /* 0x0000000f07077290 */ /* 0x000fe20009ffe4ff */
[----:B------:R-:W0:Y:S01]  /*01f0*/  LDCU.64 UR18, c[0x0][0x358] ;  /* 0x00006b00ff1277ac */ /* 0x000e220008000a00 */
[----:B------:R-:W-:-:S02]  /*0200*/  UIADD3 UR16, UPT, UPT, UR16, 0x1, URZ ;  /* 0x0000000110107890 */ /* 0x000fc4000fffe0ff */
[----:B-----5:R-:W-:-:S12]  /*0210*/  UIMAD.WIDE.U32 UR8, UR12, 0x8, UR8 ;  /* 0x000000080c0878a5 */ /* 0x020fd8000f8e0008 */
.L_x_135:
[----:B-1----:R-:W1:Y:S01]  /*0220*/  LDCU UR12, c[0x0][0x380] ;  /* 0x00007000ff0c77ac */ /* 0x002e620008000800 */
[----:B------:R-:W-:Y:S01]  /*0230*/  BSSY.RECONVERGENT B0, `(.L_x_56) ;  /* 0x000011d000007945 */ /* 0x000fe20003800200 */
[----:B-1----:R-:W-:-:S13]  /*0240*/  ISETP.GT.U32.AND P0, PT, R0, UR12, PT ;  /* 0x0000000c00007c0c */ /* 0x002fda000bf04070 */
[----:B0-234-:R-:W-:Y:S05]  /*0250*/  @P0 BRA `(.L_x_57) ;  /* 0x0000001000680947 */ /* 0x01dfea0003800000 */
[----:B------:R-:W1:Y:S01]  /*0260*/  LDCU UR12, c[0x0][0x380] ;  /* 0x00007000ff0c77ac */ /* 0x000e620008000800 */
[----:B------:R-:W-:Y:S01]  /*0270*/  BSSY.RECONVERGENT B1, `(.L_x_58) ;  /* 0x000002f000017945 */ /* 0x000fe20003800200 */
[----:B------:R-:W-:Y:S02]  /*0280*/  MOV R11, R0 ;  /* 0x00000000000b7202 */ /* 0x000fe40000000f00 */
[----:B-1----:R-:W-:-:S04]  /*0290*/  IADD3 R8, PT, PT, -R0, UR12, RZ ;  /* 0x0000000c00087c10 */ /* 0x002fc8000fffe1ff */
[C---:B------:R-:W-:Y:S02]  /*02a0*/  ISETP.GE.U32.AND P0, PT, R8.reuse, 0x1e0, PT ;  /* 0x000001e00800780c */ /* 0x040fe40003f06070 */
[----:B------:R-:W-:-:S04]  /*02b0*/  LEA.HI R9, R8, 0x1, RZ, 0x1b ;  /* 0x0000000108097811 */ /* 0x000fc800078fd8ff */
[C---:B------:R-:W-:Y:S02]  /*02c0*/  LOP3.LUT R18, R9.reuse, 0xf, RZ, 0xc0, !PT ;  /* 0x0000000f09127812 */ /* 0x040fe400078ec0ff */
[C---:B------:R-:W-:Y:S02]  /*02d0*/  LOP3.LUT R10, R9.reuse, 0x7, RZ, 0xc0, !PT ;  /* 0x00000007090a7812 */ /* 0x040fe400078ec0ff */
[----:B------:R-:W-:Y:S02]  /*02e0*/  ISETP.NE.AND P1, PT, R18, RZ, PT ;  /* 0x000000ff1200720c */ /* 0x000fe40003f25270 */
[----:B------:R-:W-:Y:S01]  /*02f0*/  LOP3.LUT R6, R9, 0x3, RZ, 0xc0, !PT ;  /* 0x0000000309067812 */ /* 0x000fe200078ec0ff */
[----:B------:R-:W-:Y:S10]  /*0300*/  @!P0 BRA `(.L_x_59) ;  /* 0x0000000000948947 */ /* 0x000ff40003800000 */
[----:B------:R-:W1:Y:S01]  /*0310*/  LDCU.64 UR14, c[0x0][0x3a8] ;  /* 0x00007500ff0e77ac */ /* 0x000e620008000a00 */
[----:B------:R-:W-:Y:S01]  /*0320*/  IMAD.MOV.U32 R11, RZ, RZ, R0 ;  /* 0x000000ffff0b7224 */ /* 0x000fe200078e0000 */
[----:B------:R-:W-:Y:S02]  /*0330*/  USHF.L.U32 UR12, UR17, 0x2, URZ ;  /* 0x00000002110c7899 */ /* 0x000fe400080006ff */
[----:B------:R-:W-:-:S04]  /*0340*/  USHF.R.U32.HI UR13, URZ, 0x1e, UR17 ;  /* 0x0000001eff0d7899 */ /* 0x000fc80008011611 */
[----:B------:R-:W-:Y:S02]  /*0350*/  IMAD.U32 R2, RZ, RZ, UR12 ;  /* 0x0000000cff027e24 */ /* 0x000fe4000f8e00ff */
[----:B------:R-:W-:Y:S02]  /*0360*/  IMAD.U32 R3, RZ, RZ, UR13 ;  /* 0x0000000dff037e24 */ /* 0x000fe4000f8e00ff */
[----:B------:R-:W-:-:S03]  /*0370*/  IMAD.WIDE.U32 R2, R0, 0x4, R2 ;  /* 0x0000000400027825 */ /* 0x000fc600078e0002 */
[----:B-1----:R-:W-:Y:S02]  /*0380*/  IADD3 R16, P2, PT, R2, UR14, RZ ;  /* 0x0000000e02107c10 */ /* 0x002fe4000ff5e0ff */
[----:B------:R-:W-:Y:S02]  /*0390*/  LEA.HI R2, R8, 0x1, RZ, 0x1b ;  /* 0x0000000108027811 */ /* 0x000fe400078fd8ff */
[----:B------:R-:W-:Y:S02]  /*03a0*/  IADD3 R16, P3, PT, R16, 0x400, RZ ;  /* 0x0000040010107810 */ /* 0x000fe40007f7e0ff */
[----:B------:R-:W-:Y:S02]  /*03b0*/  LOP3.LUT R2, R2, 0xffffff0, RZ, 0xc0, !PT ;  /* 0x0ffffff002027812 */ /* 0x000fe400078ec0ff */
[----:B------:R-:W-:-:S03]  /*03c0*/  IADD3.X R17, PT, PT, RZ, UR15, R3, P3, P2 ;  /* 0x0000000fff117c10 */ /* 0x000fc60009fe4403 */
[----:B------:R-:W-:-:S07]  /*03d0*/  IMAD.MOV R7, RZ, RZ, -R2 ;  /* 0x000000ffff077224 */ /* 0x000fce00078e0a02 */
.L_x_60:
[----:B-1----:R-:W-:Y:S01]  /*03e0*/  MOV R4, R16 ;  /* 0x0000001000047202 */ /* 0x002fe20000000f00 */
[----:B------:R-:W-:Y:S02]  /*03f0*/  IMAD.MOV.U32 R5, RZ, RZ, R17 ;  /* 0x000000ffff057224 */ /* 0x000fe400078e0011 */
[----:B------:R-:W-:Y:S01]  /*0400*/  VIADD R7, R7, 0x10 ;  /* 0x0000001007077836 */ /* 0x000fe20000000000 */
[----:B------:R-:W-:Y:S01]  /*0410*/  IADD3 R16, P3, PT, R4, 0x800, RZ ;  /* 0x0000080004107810 */ /* 0x000fe20007f7e0ff */
[----:B------:R-:W-:Y:S01]  /*0420*/  VIADD R11, R11, 0x200 ;  /* 0x000002000b0b7836 */ /* 0x000fe20000000000 */
[----:B0-----:R1:W-:Y:S02]  /*0430*/  STG.E desc[UR18][R4.64+-0x400], RZ ;  /* 0xfffc00ff04007986 */ /* 0x0013e4000c101912 */
[----:B------:R-:W-:Y:S01]  /*0440*/  ISETP.NE.AND P2, PT, R7, RZ, PT ;  /* 0x000000ff0700720c */ /* 0x000fe20003f45270 */
[----:B------:R-:W-:Y:S01]  /*0450*/  IMAD.X R17, RZ, RZ, R5, P3 ;  /* 0x000000ffff117224 */ /* 0x000fe200018e0605 */
[----:B------:R1:W-:Y:S04]  /*0460*/  STG.E desc[UR18][R4.64+-0x380], RZ ;  /* 0xfffc80ff04007986 */ /* 0x0003e8000c101912 */
        /* <DEDUP_REMOVED lines=13> */
[----:B------:R1:W-:Y:S01]  /*0540*/  STG.E desc[UR18][R4.64+0x380], RZ ;  /* 0x000380ff04007986 */ /* 0x0003e2000c101912 */
[----:B------:R-:W-:Y:S05]  /*0550*/  @P2 BRA `(.L_x_60) ;  /* 0xfffffffc00a02947 */ /* 0x000fea000383ffff */
.L_x_59:
[----:B0-----:R-:W-:Y:S05]  /*0560*/  BSYNC.RECONVERGENT B1 ;  /* 0x0000000000017941 */ /* 0x001fea0003800200 */
.L_x_58:
[----:B------:R-:W-:Y:S01]  /*0570*/  BSSY.RECONVERGENT B1, `(.L_x_61) ;  /* 0x0000027000017945 */ /* 0x000fe20003800200 */
[----:B------:R-:W-:Y:S01]  /*0580*/  IADD3 R3, PT, PT, R18, -0x1, RZ ;  /* 0xffffffff12037810 */ /* 0x000fe20007ffe0ff */
[----:B------:R-:W-:Y:S02]  /*0590*/  VIADD R7, R10, 0xffffffff ;  /* 0xffffffff0a077836 */ /* 0x000fe40000000000 */
[----:B------:R-:W-:Y:S05]  /*05a0*/  @!P1 BRA `(.L_x_62) ;  /* 0x00000000008c9947 */ /* 0x000fea0003800000 */
[----:B------:R-:W-:Y:S01]  /*05b0*/  ISETP.GE.U32.AND P2, PT, R3, 0x7, PT ;  /* 0x000000070300780c */ /* 0x000fe20003f46070 */
[----:B------:R-:W-:Y:S01]  /*05c0*/  BSSY.RECONVERGENT B2, `(.L_x_63) ;  /* 0x000000e000027945 */ /* 0x000fe20003800200 */
[----:B------:R-:W-:-:S11]  /*05d0*/  ISETP.NE.AND P3, PT, R10, RZ, PT ;  /* 0x000000ff0a00720c */ /* 0x000fd60003f65270 */
[----:B------:R-:W-:Y:S05]  /*05e0*/  @!P2 BRA `(.L_x_64) ;  /* 0x00000000002ca947 */ /* 0x000fea0003800000 */
[----:B-1----:R-:W-:-:S04]  /*05f0*/  IMAD.MOV.U32 R4, RZ, RZ, 0x4 ;  /* 0x00000004ff047424 */ /* 0x002fc800078e00ff */
[----:B------:R-:W-:-:S04]  /*0600*/  IMAD.WIDE.U32 R4, R11, R4, UR4 ;  /* 0x000000040b047e25 */ /* 0x000fc8000f8e0004 */
[----:B------:R-:W-:Y:S01]  /*0610*/  VIADD R11, R11, 0x100 ;  /* 0x000001000b0b7836 */ /* 0x000fe20000000000 */
[----:B------:R0:W-:Y:S04]  /*0620*/  STG.E desc[UR18][R4.64], RZ ;  /* 0x000000ff04007986 */ /* 0x0001e8000c101912 */
[----:B------:R0:W-:Y:S04]  /*0630*/  STG.E desc[UR18][R4.64+0x80], RZ ;  /* 0x000080ff04007986 */ /* 0x0001e8000c101912 */
[----:B------:R0:W-:Y:S04]  /*0640*/  STG.E desc[UR18][R4.64+0x100], RZ ;  /* 0x000100ff04007986 */ /* 0x0001e8000c101912 */
[----:B------:R0:W-:Y:S04]  /*0650*/  STG.E desc[UR18][R4.64+0x180], RZ ;  /* 0x000180ff04007986 */ /* 0x0001e8000c101912 */
[----:B------:R0:W-:Y:S04]  /*0660*/  STG.E desc[UR18][R4.64+0x200], RZ ;  /* 0x000200ff04007986 */ /* 0x0001e8000c101912 */
[----:B------:R0:W-:Y:S04]  /*0670*/  STG.E desc[UR18][R4.64+0x280], RZ ;  /* 0x000280ff04007986 */ /* 0x0001e8000c101912 */
[----:B------:R0:W-:Y:S04]  /*0680*/  STG.E desc[UR18][R4.64+0x300], RZ ;  /* 0x000300ff04007986 */ /* 0x0001e8000c101912 */
[----:B------:R0:W-:Y:S02]  /*0690*/  STG.E desc[UR18][R4.64+0x380], RZ ;  /* 0x000380ff04007986 */ /* 0x0001e4000c101912 */
.L_x_64:
[----:B------:R-:W-:Y:S05]  /*06a0*/  BSYNC.RECONVERGENT B2 ;  /* 0x0000000000027941 */ /* 0x000fea0003800200 */
.L_x_63:
[----:B------:R-:W-:Y:S05]  /*06b0*/  @!P3 BRA `(.L_x_62) ;  /* 0x000000000048b947 */ /* 0x000fea0003800000 */
[----:B------:R-:W-:Y:S01]  /*06c0*/  ISETP.GE.U32.AND P2, PT, R7, 0x3, PT ;  /* 0x000000030700780c */ /* 0x000fe20003f46070 */
[----:B01----:R-:W-:Y:S01]  /*06d0*/  IMAD.MOV.U32 R4, RZ, RZ, 0x4 ;  /* 0x00000004ff047424 */ /* 0x003fe200078e00ff */
[----:B------:R-:W-:-:S11]  /*06e0*/  ISETP.NE.AND P3, PT, R6, RZ, PT ;  /* 0x000000ff0600720c */ /* 0x000fd60003f65270 */
[C---:B------:R-:W-:Y:S01]  /*06f0*/  @P2 IMAD.WIDE.U32 R4, R11.reuse, R4, UR4 ;  /* 0x000000040b042e25 */ /* 0x040fe2000f8e0004 */
[----:B------:R-:W-:-:S04]  /*0700*/  @P2 IADD3 R11, PT, PT, R11, 0x80, RZ ;  /* 0x000000800b0b2810 */ /* 0x000fc80007ffe0ff */
[----:B------:R2:W-:Y:S04]  /*0710*/  @P2 STG.E desc[UR18][R4.64], RZ ;  /* 0x000000ff04002986 */ /* 0x0005e8000c101912 */
[----:B------:R2:W-:Y:S04]  /*0720*/  @P2 STG.E desc[UR18][R4.64+0x80], RZ ;  /* 0x000080ff04002986 */ /* 0x0005e8000c101912 */
[----:B------:R2:W-:Y:S04]  /*0730*/  @P2 STG.E desc[UR18][R4.64+0x100], RZ ;  /* 0x000100ff04002986 */ /* 0x0005e8000c101912 */
[----:B------:R2:W-:Y:S01]  /*0740*/  @P2 STG.E desc[UR18][R4.64+0x180], RZ ;  /* 0x000180ff04002986 */ /* 0x0005e2000c101912 */
[----:B------:R-:W-:Y:S05]  /*0750*/  @!P3 BRA `(.L_x_62) ;  /* 0x000000000020b947 */ /* 0x000fea0003800000 */
[----:B--2---:R-:W-:Y:S01]  /*0760*/  IMAD.MOV.U32 R4, RZ, RZ, 0x4 ;  /* 0x00000004ff047424 */ /* 0x004fe200078e00ff */
[----:B------:R-:W-:-:S03]  /*0770*/  ISETP.NE.AND P2, PT, R6, 0x1, PT ;  /* 0x000000010600780c */ /* 0x000fc60003f45270 */
[----:B------:R-:W-:-:S05]  /*0780*/  IMAD.WIDE.U32 R4, R11, R4, UR4 ;  /* 0x000000040b047e25 */ /* 0x000fca000f8e0004 */
[----:B------:R3:W-:Y:S05]  /*0790*/  STG.E desc[UR18][R4.64], RZ ;  /* 0x000000ff04007986 */ /* 0x0007ea000c101912 */
[----:B------:R-:W-:Y:S05]  /*07a0*/  @!P2 BRA `(.L_x_62) ;  /* 0x00000000000ca947 */ /* 0x000fea0003800000 */
[----:B------:R-:W-:Y:S01]  /*07b0*/  ISETP.NE.AND P2, PT, R6, 0x2, PT ;  /* 0x000000020600780c */ /* 0x000fe20003f45270 */
[----:B------:R4:W-:-:S12]  /*07c0*/  STG.E desc[UR18][R4.64+0x80], RZ ;  /* 0x000080ff04007986 */ /* 0x0009d8000c101912 */
[----:B------:R4:W-:Y:S02]  /*07d0*/  @P2 STG.E desc[UR18][R4.64+0x100], RZ ;  /* 0x000100ff04002986 */ /* 0x0009e4000c101912 */
.L_x_62:
[----:B------:R-:W-:Y:S05]  /*07e0*/  BSYNC.RECONVERGENT B1 ;  /* 0x0000000000017941 */ /* 0x000fea0003800200 */
.L_x_61:
[----:B------:R-:W-:Y:S01]  /*07f0*/  BSSY.RECONVERGENT B1, `(.L_x_65) ;  /* 0x000001c000017945 */ /* 0x000fe20003800200 */
[----:B------:R-:W-:-:S03]  /*0800*/  IMAD.MOV.U32 R11, RZ, RZ, R0 ;  /* 0x000000ffff0b7224 */ /* 0x000fc600078e0000 */
[----:B------:R-:W-:Y:S05]  /*0810*/  @!P0 BRA `(.L_x_66) ;  /* 0x0000000000648947 */ /* 0x000fea0003800000 */
[----:B------:R-:W-:Y:S01]  /*0820*/  IMAD.MOV.U32 R17, RZ, RZ, RZ ;  /* 0x000000ffff117224 */ /* 0x000fe200078e00ff */
[----:B------:R-:W-:Y:S01]  /*0830*/  MOV R19, 0xffffffff ;  /* 0xffffffff00137802 */ /* 0x000fe20000000f00 */
[----:B------:R-:W-:-:S07]  /*0840*/  IMAD.MOV.U32 R11, RZ, RZ, R0 ;  /* 0x000000ffff0b7224 */ /* 0x000fce00078e0000 */
.L_x_67:
[----:B01234-:R-:W-:Y:S02]  /*0850*/  IMAD.MOV.U32 R4, RZ, RZ, 0x4 ;  /* 0x00000004ff047424 */ /* 0x01ffe400078e00ff */
[----:B------:R-:W-:Y:S02]  /*0860*/  VIADD R17, R17, 0x10 ;  /* 0x0000001011117836 */ /* 0x000fe40000000000 */
[----:B------:R-:W-:-:S03]  /*0870*/  IMAD.WIDE.U32 R4, R11, R4, UR6 ;  /* 0x000000060b047e25 */ /* 0x000fc6000f8e0004 */
[----:B------:R-:W-:Y:S01]  /*0880*/  ISETP.NE.AND P2, PT, R17, R2, PT ;  /* 0x000000021100720c */ /* 0x000fe20003f45270 */
[----:B------:R-:W-:Y:S01]  /*0890*/  VIADD R11, R11, 0x200 ;  /* 0x000002000b0b7836 */ /* 0x000fe20000000000 */
[----:B------:R0:W-:Y:S04]  /*08a0*/  STG.E desc[UR18][R4.64], R19 ;  /* 0x0000001304007986 */ /* 0x0001e8000c101912 */
        /* <DEDUP_REMOVED lines=14> */
[----:B------:R0:W-:Y:S01]  /*0990*/  STG.E desc[UR18][R4.64+0x780], R19 ;  /* 0x0007801304007986 */ /* 0x0001e2000c101912 */
[----:B------:R-:W-:Y:S05]  /*09a0*/  @P2 BRA `(.L_x_67) ;  /* 0xfffffffc00a82947 */ /* 0x000fea000383ffff */
.L_x_66:
[----:B------:R-:W-:Y:S05]  /*09b0*/  BSYNC.RECONVERGENT B1 ;  /* 0x0000000000017941 */ /* 0x000fea0003800200 */
.L_x_65:
[----:B------:R-:W-:Y:S04]  /*09c0*/  BSSY.RECONVERGENT B1, `(.L_x_68) ;  /* 0x0000028000017945 */ /* 0x000fe80003800200 */
[----:B------:R-:W-:Y:S05]  /*09d0*/  @!P1 BRA `(.L_x_69) ;  /* 0x0000000000989947 */ /* 0x000fea0003800000 */
[----:B------:R-:W-:Y:S01]  /*09e0*/  ISETP.GE.U32.AND P2, PT, R3, 0x7, PT ;  /* 0x000000070300780c */ /* 0x000fe20003f46070 */
[----:B------:R-:W-:Y:S01]  /*09f0*/  BSSY.RECONVERGENT B2, `(.L_x_70) ;  /* 0x000000f000027945 */ /* 0x000fe20003800200 */
[----:B------:R-:W-:-:S11]  /*0a00*/  ISETP.NE.AND P3, PT, R10, RZ, PT ;  /* 0x000000ff0a00720c */ /* 0x000fd60003f65270 */
[----:B------:R-:W-:Y:S05]  /*0a10*/  @!P2 BRA `(.L_x_71) ;  /* 0x000000000030a947 */ /* 0x000fea0003800000 */
[----:B01234-:R-:W-:Y:S01]  /*0a20*/  IMAD.MOV.U32 R4, RZ, RZ, 0x4 ;  /* 0x00000004ff047424 */ /* 0x01ffe200078e00ff */
[----:B------:R-:W-:-:S03]  /*0a30*/  MOV R17, 0xffffffff ;  /* 0xffffffff00117802 */ /* 0x000fc60000000f00 */
[----:B------:R-:W-:-:S04]  /*0a40*/  IMAD.WIDE.U32 R4, R11, R4, UR6 ;  /* 0x000000060b047e25 */ /* 0x000fc8000f8e0004 */
        /* <DEDUP_REMOVED lines=8> */
[----:B------:R0:W-:Y:S02]  /*0ad0*/  STG.E desc[UR18][R4.64+0x380], R17 ;  /* 0x0003801104007986 */ /* 0x0001e4000c101912 */
.L_x_71:
[----:B------:R-:W-:Y:S05]  /*0ae0*/  BSYNC.RECONVERGENT B2 ;  /* 0x0000000000027941 */ /* 0x000fea0003800200 */
.L_x_70:
[----:B------:R-:W-:Y:S05]  /*0af0*/  @!P3 BRA `(.L_x_69) ;  /* 0x000000000050b947 */ /* 0x000fea0003800000 */
[----:B------:R-:W-:Y:S01]  /*0b00*/  ISETP.GE.U32.AND P2, PT, R7, 0x3, PT ;  /* 0x000000030700780c */ /* 0x000fe20003f46070 */
[----:B01234-:R-:W-:Y:S01]  /*0b10*/  IMAD.MOV.U32 R4, RZ, RZ, 0x4 ;  /* 0x00000004ff047424 */ /* 0x01ffe200078e00ff */
[----:B------:R-:W-:-:S11]  /*0b20*/  ISETP.NE.AND P3, PT, R6, RZ, PT ;  /* 0x000000ff0600720c */ /* 0x000fd60003f65270 */
[----:B------:R-:W-:-:S04]  /*0b30*/  @P2 IMAD.WIDE.U32 R4, R11, R4, UR6 ;  /* 0x000000060b042e25 */ /* 0x000fc8000f8e0004 */
[----:B------:R-:W-:Y:S02]  /*0b40*/  @P2 IMAD.MOV.U32 R17, RZ, RZ, -0x1 ;  /* 0xffffffffff112424 */ /* 0x000fe400078e00ff */
[----:B------:R-:W-:-:S03]  /*0b50*/  @P2 VIADD R11, R11, 0x80 ;  /* 0x000000800b0b2836 */ /* 0x000fc60000000000 */
[----:B------:R0:W-:Y:S04]  /*0b60*/  @P2 STG.E desc[UR18][R4.64], R17 ;  /* 0x0000001104002986 */ /* 0x0001e8000c101912 */
[----:B------:R0:W-:Y:S04]  /*0b70*/  @P2 STG.E desc[UR18][R4.64+0x80], R17 ;  /* 0x0000801104002986 */ /* 0x0001e8000c101912 */
[----:B------:R0:W-:Y:S04]  /*0b80*/  @P2 STG.E desc[UR18][R4.64+0x100], R17 ;  /* 0x0001001104002986 */ /* 0x0001e8000c101912 */
[----:B------:R0:W-:Y:S01]  /*0b90*/  @P2 STG.E desc[UR18][R4.64+0x180], R17 ;  /* 0x0001801104002986 */ /* 0x0001e2000c101912 */
[----:B------:R-:W-:Y:S05]  /*0ba0*/  @!P3 BRA `(.L_x_69) ;  /* 0x000000000024b947 */ /* 0x000fea0003800000 */
[----:B0-----:R-:W-:Y:S02]  /*0bb0*/  HFMA2 R4, -RZ, RZ, 0, 2.384185791015625e-07 ;  /* 0x00000004ff047431 */ /* 0x001fe400000001ff */
[----:B------:R-:W-:Y:S01]  /*0bc0*/  IMAD.MOV.U32 R17, RZ, RZ, -0x1 ;  /* 0xffffffffff117424 */ /* 0x000fe200078e00ff */
[----:B------:R-:W-:Y:S02]  /*0bd0*/  ISETP.NE.AND P2, PT, R6, 0x1, PT ;  /* 0x000000010600780c */ /* 0x000fe40003f45270 */
[----:B------:R-:W-:-:S05]  /*0be0*/  IMAD.WIDE.U32 R4, R11, R4, UR6 ;  /* 0x000000060b047e25 */ /* 0x000fca000f8e0004 */
[----:B------:R0:W-:Y:S06]  /*0bf0*/  STG.E desc[UR18][R4.64], R17 ;  /* 0x0000001104007986 */ /* 0x0001ec000c101912 */
[----:B------:R-:W-:Y:S05]  /*0c00*/  @!P2 BRA `(.L_x_69) ;  /* 0x00000000000ca947 */ /* 0x000fea0003800000 */
[----:B------:R-:W-:Y:S01]  /*0c10*/  ISETP.NE.AND P2, PT, R6, 0x2, PT ;  /* 0x000000020600780c */ /* 0x000fe20003f45270 */
[----:B------:R1:W-:-:S12]  /*0c20*/  STG.E desc[UR18][R4.64+0x80], R17 ;  /* 0x0000801104007986 */ /* 0x0003d8000c101912 */
[----:B------:R1:W-:Y:S02]  /*0c30*/  @P2 STG.E desc[UR18][R4.64+0x100], R17 ;  /* 0x0001001104002986 */ /* 0x0003e4000c101912 */
.L_x_69:
[----:B------:R-:W-:Y:S05]  /*0c40*/  BSYNC.RECONVERGENT B1 ;  /* 0x0000000000017941 */ /* 0x000fea0003800200 */
.L_x_68:
[----:B------:R-:W-:Y:S01]  /*0c50*/  ISETP.GE.U32.AND P3, PT, R8, 0xe0, PT ;  /* 0x000000e00800780c */ /* 0x000fe20003f66070 */
[----:B------:R-:W-:Y:S01]  /*0c60*/  BSSY.RECONVERGENT B1, `(.L_x_72) ;  /* 0x0000018000017945 */ /* 0x000fe20003800200 */
[----:B------:R-:W-:Y:S01]  /*0c70*/  ISETP.NE.AND P2, PT, R10, RZ, PT ;  /* 0x000000ff0a00720c */ /* 0x000fe20003f45270 */
[----:B------:R-:W-:-:S10]  /*0c80*/  IMAD.MOV.U32 R10, RZ, RZ, R0 ;  /* 0x000000ffff0a7224 */ /* 0x000fd400078e0000 */
[----:B------:R-:W-:Y:S05]  /*0c90*/  @!P3 BRA `(.L_x_73) ;  /* 0x000000000050b947 */ /* 0x000fea0003800000 */
[----:B------:R-:W-:Y:S02]  /*0ca0*/  IMAD.MOV.U32 R11, RZ, RZ, RZ ;  /* 0x000000ffff0b7224 */ /* 0x000fe400078e00ff */
[----:B------:R-:W-:-:S07]  /*0cb0*/  IMAD.MOV.U32 R10, RZ, RZ, R0 ;  /* 0x000000ffff0a7224 */ /* 0x000fce00078e0000 */
.L_x_74:
[----:B------:R-:W5:Y:S01]  /*0cc0*/  LDCU.64 UR12, c[0x0][0x3c8] ;  /* 0x00007900ff0c77ac */ /* 0x000f620008000a00 */
[C---:B01234-:R-:W-:Y:S01]  /*0cd0*/  IADD3 R5, P3, PT, R10.reuse, UR17, RZ ;  /* 0x000000110a057c10 */ /* 0x05ffe2000ff7e0ff */
[----:B------:R-:W-:Y:S02]  /*0ce0*/  VIADD R11, R11, 0x8 ;  /* 0x000000080b0b7836 */ /* 0x000fe40000000000 */
[----:B------:R-:W-:Y:S01]  /*0cf0*/  VIADD R10, R10, 0x100 ;  /* 0x000001000a0a7836 */ /* 0x000fe20000000000 */
[----:B------:R-:W-:Y:S02]  /*0d00*/  IADD3.X R16, PT, PT, RZ, RZ, RZ, P3, !PT ;  /* 0x000000ffff107210 */ /* 0x000fe40001ffe4ff */
[----:B-----5:R-:W-:-:S04]  /*0d10*/  LEA R4, P3, R5, UR12, 0x2 ;  /* 0x0000000c05047c11 */ /* 0x020fc8000f8610ff */
[----:B------:R-:W-:Y:S02]  /*0d20*/  LEA.HI.X R5, R5, UR13, R16, 0x2, P3 ;  /* 0x0000000d05057c11 */ /* 0x000fe400098f1410 */
[----:B------:R-:W-:-:S03]  /*0d30*/  LOP3.LUT R16, R9, 0xffffff8, RZ, 0xc0, !PT ;  /* 0x0ffffff809107812 */ /* 0x000fc600078ec0ff */
[----:B------:R0:W-:Y:S01]  /*0d40*/  STG.E desc[UR18][R4.64], RZ ;  /* 0x000000ff04007986 */ /* 0x0001e2000c101912 */
[----:B------:R-:W-:-:S03]  /*0d50*/  ISETP.NE.AND P3, PT, R11, R16, PT ;  /* 0x000000100b00720c */ /* 0x000fc60003f65270 */
        /* <DEDUP_REMOVED lines=8> */
.L_x_73:
[----:B------:R-:W-:Y:S05]  /*0de0*/  BSYNC.RECONVERGENT B1 ;  /* 0x0000000000017941 */ /* 0x000fea0003800200 */
.L_x_72:
[----:B------:R-:W-:Y:S04]  /*0df0*/  BSSY.RECONVERGENT B1, `(.L_x_75) ;  /* 0x0000025000017945 */ /* 0x000fe80003800200 */
[----:B------:R-:W-:Y:S05]  /*0e00*/  @!P2 BRA `(.L_x_76) ;  /* 0x00000000008ca947 */ /* 0x000fea0003800000 */
[----:B------:R-:W-:Y:S01]  /*0e10*/  ISETP.GE.U32.AND P4, PT, R7, 0x3, PT ;  /* 0x000000030700780c */ /* 0x000fe20003f86070 */
[----:B------:R-:W-:Y:S01]  /*0e20*/  BSSY.RECONVERGENT B2, `(.L_x_77) ;  /* 0x000000d000027945 */ /* 0x000fe20003800200 */
[----:B------:R-:W-:-:S11]  /*0e30*/  ISETP.NE.AND P3, PT, R6, RZ, PT ;  /* 0x000000ff0600720c */ /* 0x000fd60003f65270 */
[----:B------:R-:W-:Y:S05]  /*0e40*/  @!P4 BRA `(.L_x_78) ;  /* 0x000000000028c947 */ /* 0x000fea0003800000 */
[----:B------:R-:W5:Y:S01]  /*0e50*/  LDCU.64 UR12, c[0x0][0x3c8] ;  /* 0x00007900ff0c77ac */ /* 0x000f620008000a00 */
[C---:B01234-:R-:W-:Y:S01]  /*0e60*/  IADD3 R5, P4, PT, R10.reuse, UR17, RZ ;  /* 0x000000110a057c10 */ /* 0x05ffe2000ff9e0ff */
[----:B------:R-:W-:-:S04]  /*0e70*/  VIADD R10, R10, 0x80 ;  /* 0x000000800a0a7836 */ /* 0x000fc80000000000 */
[----:B------:R-:W-:Y:S01]  /*0e80*/  IMAD.X R16, RZ, RZ, RZ, P4 ;  /* 0x000000ffff107224 */ /* 0x000fe200020e06ff */
[----:B-----5:R-:W-:-:S04]  /*0e90*/  LEA R4, P4, R5, UR12, 0x2 ;  /* 0x0000000c05047c11 */ /* 0x020fc8000f8810ff */
[----:B------:R-:W-:-:S05]  /*0ea0*/  LEA.HI.X R5, R5, UR13, R16, 0x2, P4 ;  /* 0x0000000d05057c11 */ /* 0x000fca000a0f1410 */
[----:B------:R0:W-:Y:S04]  /*0eb0*/  STG.E desc[UR18][R4.64], RZ ;  /* 0x000000ff04007986 */ /* 0x0001e8000c101912 */
[----:B------:R0:W-:Y:S04]  /*0ec0*/  STG.E desc[UR18][R4.64+0x80], RZ ;  /* 0x000080ff04007986 */ /* 0x0001e8000c101912 */
[----:B------:R0:W-:Y:S04]  /*0ed0*/  STG.E desc[UR18][R4.64+0x100], RZ ;  /* 0x000100ff04007986 */ /* 0x0001e8000c101912 */
[----:B------:R0:W-:Y:S02]  /*0ee0*/  STG.E desc[UR18][R4.64+0x180], RZ ;  /* 0x000180ff04007986 */ /* 0x0001e4000c101912 */
.L_x_78:
[----:B------:R-:W-:Y:S05]  /*0ef0*/  BSYNC.RECONVERGENT B2 ;  /* 0x0000000000027941 */ /* 0x000fea0003800200 */
.L_x_77:
[----:B------:R-:W-:Y:S05]  /*0f00*/  @!P3 BRA `(.L_x_76) ;  /* 0x00000000004cb947 */ /* 0x000fea0003800000 */
[C---:B------:R-:W-:Y:S01]  /*0f10*/  LOP3.LUT P3, RZ, R8.reuse, 0x20, RZ, 0xc0, !PT ;  /* 0x0000002008ff7812 */ /* 0x040fe2000786c0ff */
[----:B------:R-:W-:Y:S01]  /*0f20*/  BSSY.RECONVERGENT B2, `(.L_x_79) ;  /* 0x000000c000027945 */ /* 0x000fe20003800200 */
[----:B------:R-:W-:-:S11]  /*0f30*/  LOP3.LUT P4, RZ, R8, 0x60, RZ, 0xc0, !PT ;  /* 0x0000006008ff7812 */ /* 0x000fd6000788c0ff */
[----:B01234-:R-:W0:Y:S02]  /*0f40*/  @!P3 LDC.64 R4, c[0x0][0x3c8] ;  /* 0x0000f200ff04bb82 */ /* 0x01fe240000000a00 */
[----:B------:R-:W-:Y:S05]  /*0f50*/  @!P4 BRA `(.L_x_80) ;  /* 0x000000000020c947 */ /* 0x000fea0003800000 */
[----:B------:R-:W1:Y:S01]  /*0f60*/  LDCU.64 UR12, c[0x0][0x3c8] ;  /* 0x00007900ff0c77ac */ /* 0x000e620008000a00 */
[C---:B------:R-:W-:Y:S01]  /*0f70*/  IADD3 R9, P4, PT, R10.reuse, UR17, RZ ;  /* 0x000000110a097c10 */ /* 0x040fe2000ff9e0ff */
[----:B------:R-:W-:-:S03]  /*0f80*/  VIADD R10, R10, 0x40 ;  /* 0x000000400a0a7836 */ /* 0x000fc60000000000 */
[----:B------:R-:W-:Y:S02]  /*0f90*/  IADD3.X R16, PT, PT, RZ, RZ, RZ, P4, !PT ;  /* 0x000000ffff107210 */ /* 0x000fe400027fe4ff */
[----:B-1----:R-:W-:-:S04]  /*0fa0*/  LEA R8, P4, R9, UR12, 0x2 ;  /* 0x0000000c09087c11 */ /* 0x002fc8000f8810ff */
[----:B------:R-:W-:-:S05]  /*0fb0*/  LEA.HI.X R9, R9, UR13, R16, 0x2, P4 ;  /* 0x0000000d09097c11 */ /* 0x000fca000a0f1410 */
[----:B------:R1:W-:Y:S04]  /*0fc0*/  STG.E desc[UR18][R8.64], RZ ;  /* 0x000000ff08007986 */ /* 0x0003e8000c101912 */
[----:B------:R1:W-:Y:S02]  /*0fd0*/  STG.E desc[UR18][R8.64+0x80], RZ ;  /* 0x000080ff08007986 */ /* 0x0003e4000c101912 */
.L_x_80:
[----:B------:R-:W-:Y:S05]  /*0fe0*/  BSYNC.RECONVERGENT B2 ;  /* 0x0000000000027941 */ /* 0x000fea0003800200 */
.L_x_79:
[----:B-1----:R-:W-:-:S05]  /*0ff0*/  @!P3 IADD3 R8, P4, PT, R10, UR17, RZ ;  /* 0x000000110a08bc10 */ /* 0x002fca000ff9e0ff */
[----:B------:R-:W-:Y:S01]  /*1000*/  @!P3 IMAD.X R9, RZ, RZ, RZ, P4 ;  /* 0x000000ffff09b224 */ /* 0x000fe200020e06ff */
[----:B0-----:R-:W-:-:S04]  /*1010*/  @!P3 LEA R4, P4, R8, R4, 0x2 ;  /* 0x000000040804b211 */ /* 0x001fc800078810ff */
[----:B------:R-:W-:-:S05]  /*1020*/  @!P3 LEA.HI.X R5, R8, R5, R9, 0x2, P4 ;  /* 0x000000050805b211 */ /* 0x000fca00020f1409 */
[----:B------:R0:W-:Y:S04]  /*1030*/  @!P3 STG.E desc[UR18][R4.64], RZ ;  /* 0x000000ff0400b986 */ /* 0x0001e8000c101912 */
.L_x_76:
[----:B------:R-:W-:Y:S05]  /*1040*/  BSYNC.RECONVERGENT B1 ;  /* 0x0000000000017941 */ /* 0x000fea0003800200 */
.L_x_75:
[----:B------:R-:W-:Y:S01]  /*1050*/  BSSY.RECONVERGENT B1, `(.L_x_81) ;  /* 0x000001a000017945 */ /* 0x000fe20003800200 */
[----:B------:R-:W-:-:S03]  /*1060*/  IMAD.MOV.U32 R9, RZ, RZ, R0 ;  /* 0x000000ffff097224 */ /* 0x000fc600078e0000 */
[----:B------:R-:W-:Y:S05]  /*1070*/  @!P0 BRA `(.L_x_82) ;  /* 0x00000000005c8947 */ /* 0x000fea0003800000 */
[----:B------:R-:W-:Y:S01]  /*1080*/  IMAD.MOV.U32 R11, RZ, RZ, RZ ;  /* 0x000000ffff0b7224 */ /* 0x000fe200078e00ff */
[----:B------:R-:W-:-:S07]  /*1090*/  MOV R9, R0 ;  /* 0x0000000000097202 */ /* 0x000fce0000000f00 */
.L_x_83:
[----:B01234-:R-:W-:-:S04]  /*10a0*/  IMAD.WIDE.U32 R4, R9, 0x4, R14 ;  /* 0x0000000409047825 */ /* 0x01ffc800078e000e */
[----:B------:R-:W-:Y:S01]  /*10b0*/  VIADD R11, R11, 0x10 ;  /* 0x000000100b0b7836 */ /* 0x000fe20000000000 */
[----:B------:R0:W-:Y:S01]  /*10c0*/  STG.E desc[UR18][R4.64], RZ ;  /* 0x000000ff04007986 */ /* 0x0001e2000c101912 */
[----:B------:R-:W-:-:S03]  /*10d0*/  VIADD R9, R9, 0x200 ;  /* 0x0000020009097836 */ /* 0x000fc60000000000 */
        /* <DEDUP_REMOVED lines=17> */
.L_x_82:
[----:B------:R-:W-:Y:S05]  /*11f0*/  BSYNC.RECONVERGENT B1 ;  /* 0x0000000000017941 */ /* 0x000fea0003800200 */
.L_x_81:
[----:B------:R-:W-:Y:S05]  /*1200*/  @!P1 BRA `(.L_x_57) ;  /* 0x00000000007c9947 */ /* 0x000fea0003800000 */
[----:B------:R-:W-:Y:S01]  /*1210*/  ISETP.GE.U32.AND P0, PT, R3, 0x7, PT ;  /* 0x000000070300780c */ /* 0x000fe20003f06070 */
[----:B------:R-:W-:-:S12]  /*1220*/  BSSY.RECONVERGENT B1, `(.L_x_84) ;  /* 0x000000c000017945 */ /* 0x000fd80003800200 */
[----:B------:R-:W-:Y:S05]  /*1230*/  @!P0 BRA `(.L_x_85) ;  /* 0x0000000000288947 */ /* 0x000fea0003800000 */
[----:B01234-:R-:W-:-:S04]  /*1240*/  IMAD.WIDE.U32 R4, R9, 0x4, R14 ;  /* 0x0000000409047825 */ /* 0x01ffc800078e000e */
        /* <DEDUP_REMOVED lines=9> */
.L_x_85:
[----:B------:R-:W-:Y:S05]  /*12e0*/  BSYNC.RECONVERGENT B1 ;  /* 0x0000000000017941 */ /* 0x000fea0003800200 */
.L_x_84:
[----:B------:R-:W-:Y:S05]  /*12f0*/  @!P2 BRA `(.L_x_57) ;  /* 0x000000000040a947 */ /* 0x000fea0003800000 */
[----:B------:R-:W-:Y:S02]  /*1300*/  ISETP.GE.U32.AND P0, PT, R7, 0x3, PT ;  /* 0x000000030700780c */ /* 0x000fe40003f06070 */
[----:B------:R-:W-:-:S11]  /*1310*/  ISETP.NE.AND P1, PT, R6, RZ, PT ;  /* 0x000000ff0600720c */ /* 0x000fd60003f25270 */
[----:B01234-:R-:W-:-:S04]  /*1320*/  @P0 IMAD.WIDE.U32 R4, R9, 0x4, R14 ;  /* 0x0000000409040825 */ /* 0x01ffc800078e000e */
[----:B------:R-:W-:Y:S01]  /*1330*/  @P0 VIADD R9, R9, 0x80 ;  /* 0x0000008009090836 */ /* 0x000fe20000000000 */
[----:B------:R0:W-:Y:S04]  /*1340*/  @P0 STG.E desc[UR18][R4.64], RZ ;  /* 0x000000ff04000986 */ /* 0x0001e8000c101912 */
[----:B------:R0:W-:Y:S04]  /*1350*/  @P0 STG.E desc[UR18][R4.64+0x80], RZ ;  /* 0x000080ff04000986 */ /* 0x0001e8000c101912 */
[----:B------:R0:W-:Y:S04]  /*1360*/  @P0 STG.E desc[UR18][R4.64+0x100], RZ ;  /* 0x000100ff04000986 */ /* 0x0001e8000c101912 */
[----:B------:R0:W-:Y:S01]  /*1370*/  @P0 STG.E desc[UR18][R4.64+0x180], RZ ;  /* 0x000180ff04000986 */ /* 0x0001e2000c101912 */
[----:B------:R-:W-:Y:S05]  /*1380*/  @!P1 BRA `(.L_x_57) ;  /* 0x00000000001c9947 */ /* 0x000fea0003800000 */
[----:B0-----:R-:W-:Y:S01]  /*1390*/  IMAD.WIDE.U32 R4, R9, 0x4, R14 ;  /* 0x0000000409047825 */ /* 0x001fe200078e000e */
[----:B------:R-:W-:-:S04]  /*13a0*/  ISETP.NE.AND P0, PT, R6, 0x1, PT ;  /* 0x000000010600780c */ /* 0x000fc80003f05270 */
[----:B------:R0:W-:Y:S09]  /*13b0*/  STG.E desc[UR18][R4.64], RZ ;  /* 0x000000ff04007986 */ /* 0x0001f2000c101912 */
[----:B------:R-:W-:Y:S05]  /*13c0*/  @!P0 BRA `(.L_x_57) ;  /* 0x00000000000c8947 */ /* 0x000fea0003800000 */
[----:B------:R-:W-:Y:S01]  /*13d0*/  ISETP.NE.AND P0, PT, R6, 0x2, PT ;  /* 0x000000020600780c */ /* 0x000fe20003f05270 */
[----:B------:R1:W-:-:S12]  /*13e0*/  STG.E desc[UR18][R4.64+0x80], RZ ;  /* 0x000080ff04007986 */ /* 0x0003d8000c101912 */
[----:B------:R1:W-:Y:S02]  /*13f0*/  @P0 STG.E desc[UR18][R4.64+0x100], RZ ;  /* 0x000100ff04000986 */ /* 0x0003e4000c101912 */
.L_x_57:
[----:B0-----:R-:W-:Y:S05]  /*1400*/  BSYNC.RECONVERGENT B0 ;  /* 0x0000000000007941 */ /* 0x001fea0003800200 */
.L_x_56:
[----:B------:R-:W-:Y:S01]  /*1410*/  ISETP.NE.AND P1, PT, R0, RZ, PT ;  /* 0x000000ff0000720c */ /* 0x000fe20003f25270 */
[----:B------:R-:W-:-:S12]  /*1420*/  BSSY.RECONVERGENT B0, `(.L_x_86) ;  /* 0x000001a000007945 */ /* 0x000fd80003800200 */
[----:B------:R-:W-:Y:S05]  /*1430*/  @P1 BRA `(.L_x_87) ;  /* 0x0000000000601947 */ /* 0x000fea0003800000 */
[----:B------:R-:W0:Y:S01]  /*1440*/  S2UR UR13, SR_CgaCtaId ;  /* 0x00000000000d79c3 */ /* 0x000e220000008800 */
[----:B------:R-:W-:Y:S02]  /*1450*/  UIMAD.WIDE.U32 UR14, UR16, 0x4, UR4 ;  /* 0x00000004100e78a5 */ /* 0x000fe4000f8e0004 */
[----:B------:R-:W-:Y:S01]  /*1460*/  MOV R19, UR16 ;  /* 0x0000001000137c02 */ /* 0x000fe20008000f00 */
[----:B------:R-:W-:Y:S01]  /*1470*/  UIMAD.WIDE.U32 UR20, UR16, 0x4, UR6 ;  /* 0x00000004101478a5 */ /* 0x000fe2000f8e0006 */
[----:B------:R-:W-:Y:S01]  /*1480*/  IMAD.MOV.U32 R3, RZ, RZ, 0x3f800000 ;  /* 0x3f800000ff037424 */ /* 0x000fe200078e00ff */
[----:B------:R-:W-:Y:S01]  /*1490*/  UMOV UR12, 0x400 ;  /* 0x00000400000c7882 */ /* 0x000fe20000000000 */
[----:B------:R-:W-:Y:S01]  /*14a0*/  IMAD.U32 R21, RZ, RZ, UR16 ;  /* 0x00000010ff157e24 */ /* 0x000fe2000f8e00ff */
[----:B-1234-:R-:W-:Y:S01]  /*14b0*/  MOV R5, UR15 ;  /* 0x0000000f00057c02 */ /* 0x01efe20008000f00 */
[----:B------:R-:W-:Y:S01]  /*14c0*/  IMAD.U32 R4, RZ, RZ, UR14 ;  /* 0x0000000eff047e24 */ /* 0x000fe2000f8e00ff */
[----:B------:R-:W-:Y:S01]  /*14d0*/  MOV R9, UR9 ;  /* 0x0000000900097c02 */ /* 0x000fe20008000f00 */
[----:B------:R-:W-:Y:S01]  /*14e0*/  IMAD.U32 R6, RZ, RZ, UR20 ;  /* 0x00000014ff067e24 */ /* 0x000fe2000f8e00ff */
[----:B------:R1:W-:Y:S01]  /*14f0*/  STG.E desc[UR18][R12.64], R19 ;  /* 0x000000130c007986 */ /* 0x0003e2000c101912 */
[----:B------:R-:W-:-:S02]  /*1500*/  IMAD.U32 R7, RZ, RZ, UR21 ;  /* 0x00000015ff077e24 */ /* 0x000fc4000f8e00ff */
[----:B------:R-:W-:Y:S01]  /*1510*/  IMAD.U32 R8, RZ, RZ, UR8 ;  /* 0x00000008ff087e24 */ /* 0x000fe2000f8e00ff */
[----:B------:R1:W-:Y:S01]  /*1520*/  STG.E desc[UR18][R4.64], R3 ;  /* 0x0000000304007986 */ /* 0x0003e2000c101912 */
[----:B------:R-:W-:Y:S02]  /*1530*/  IMAD.MOV.U32 R16, RZ, RZ, 0x1 ;  /* 0x00000001ff107424 */ /* 0x000fe400078e00ff */
[----:B------:R-:W-:Y:S01]  /*1540*/  IMAD.MOV.U32 R17, RZ, RZ, 0x1 ;  /* 0x00000001ff117424 */ /* 0x000fe200078e00ff */
[----:B------:R1:W-:Y:S01]  /*1550*/  STG.E desc[UR18][R6.64], RZ ;  /* 0x000000ff06007986 */ /* 0x0003e2000c101912 */
[----:B------:R-:W-:Y:S02]  /*1560*/  IMAD.U32 R10, RZ, RZ, UR8 ;  /* 0x00000008ff0a7e24 */ /* 0x000fe4000f8e00ff */
[----:B------:R-:W-:Y:S01]  /*1570*/  IMAD.U32 R11, RZ, RZ, UR9 ;  /* 0x00000009ff0b7e24 */ /* 0x000fe2000f8e00ff */
[----:B------:R1:W-:Y:S01]  /*1580*/  STG.E desc[UR18][R8.64], R21 ;  /* 0x0000001508007986 */ /* 0x0003e2000c101912 */
[----:B0-----:R-:W-:-:S03]  /*1590*/  ULEA UR12, UR13, UR12, 0x18 ;  /* 0x0000000c0d0c7291 */ /* 0x001fc6000f8ec0ff */
[----:B------:R1:W-:Y:S06]  /*15a0*/  STG.E desc[UR18][R10.64+0x4], RZ ;  /* 0x000004ff0a007986 */ /* 0x0003ec000c101912 */
[----:B------:R1:W-:Y:S03]  /*15b0*/  STS.64 [UR12], R16 ;  /* 0x00000010ff007988 */ /* 0x0003e60008000a0c */
.L_x_87:
[----:B------:R-:W-:Y:S05]  /*15c0*/  BSYNC.RECONVERGENT B0 ;  /* 0x0000000000007941 */ /* 0x000fea0003800200 */
.L_x_86:
[----:B------:R-:W0:Y:S02]  /*15d0*/  LDCU.64 UR12, c[0x0][0x3e8] ;  /* 0x00007d00ff0c77ac */ /* 0x000e240008000a00 */
[----:B0-----:R-:W-:-:S06]  /*15e0*/  UIMAD.WIDE.U32 UR14, UR16, 0x4, UR12 ;  /* 0x00000004100e78a5 */ /* 0x001fcc000f8e000c */
[----:B-1----:R-:W-:Y:S01]  /*15f0*/  IMAD.U32 R10, RZ, RZ, UR14 ;  /* 0x0000000eff0a7e24 */ /* 0x002fe2000f8e00ff */
[----:B------:R-:W-:Y:S01]  /*1600*/  MOV R8, UR14 ;  /* 0x0000000e00087c02 */ /* 0x000fe20008000f00 */
[----:B------:R-:W-:Y:S01]  /*1610*/  IMAD.U32 R11, RZ, RZ, UR15 ;  /* 0x0000000fff0b7e24 */ /* 0x000fe2000f8e00ff */
[----:B------:R-:W-:Y:S01]  /*1620*/  BAR.SYNC.DEFER_BLOCKING 0x0 ;  /* 0x0000000000007b1d */ /* 0x000fe20000010000 */
[----:B------:R-:W-:-:S05]  /*1630*/  IMAD.U32 R9, RZ, RZ, UR15 ;  /* 0x0000000fff097e24 */ /* 0x000fca000f8e00ff */
[----:B------:R-:W5:Y:S04]  /*1640*/  LDG.E R3, desc[UR18][R10.64+0x4] ;  /* 0x000004120a037981 */ /* 0x000f68000c1e1900 */
[----:B--234-:R-:W2:Y:S01]  /*1650*/  LDG.E R5, desc[UR18][R8.64] ;  /* 0x0000001208057981 */ /* 0x01cea2000c1e1900 */
[----:B-----5:R-:W-:-:S04]  /*1660*/  VIADD R4, R3, 0xffffffff ;  /* 0xffffffff03047836 */ /* 0x020fc80000000000 */
[----:B--2---:R-:W-:-:S05]  /*1670*/  IMAD.IADD R6, R4, 0x1, -R5 ;  /* 0x0000000104067824 */ /* 0x004fca00078e0a05 */
[----:B------:R-:W-:-:S13]  /*1680*/  ISETP.GE.AND P0, PT, R6, 0x1, PT ;  /* 0x000000010600780c */ /* 0x000fda0003f06270 */
[----:B------:R-:W-:Y:S05]  /*1690*/  @!P0 BRA `(.L_x_88) ;  /* 0x0000000400248947 */ /* 0x000fea0003800000 */
[----:B------:R-:W-:-:S07]  /*16a0*/  IMAD.MOV.U32 R7, RZ, RZ, 0x1 ;  /* 0x00000001ff077424 */ /* 0x000fce00078e00ff */
.L_x_101:
[----:B------:R-:W-:Y:S01]  /*16b0*/  SHF.L.U32 R9, R7, 0x1, RZ ;  /* 0x0000000107097819 */ /* 0x000fe200000006ff */
[----:B------:R-:W-:Y:S04]  /*16c0*/  BSSY.RECONVERGENT B0, `(.L_x_89) ;  /* 0x0000042000007945 */ /* 0x000fe80003800200 */
[----:B------:R-:W-:-:S05]  /*16d0*/  IMAD R11, R9, R0, R5 ;  /* 0x00000000090b7224 */ /* 0x000fca00078e0205 */
[----:B------:R-:W-:-:S13]  /*16e0*/  ISETP.GE.AND P0, PT, R11, R4, PT ;  /* 0x000000040b00720c */ /* 0x000fda0003f06270 */
[----:B012---:R-:W-:Y:S05]  /*16f0*/  @P0 BRA `(.L_x_90) ;  /* 0x0000000000f80947 */ /* 0x007fea0003800000 */
[----:B------:R-:W-:-:S07]  /*1700*/  VIADD R8, R9, 0xffffffff ;  /* 0xffffffff09087836 */ /* 0x000fce0000000000 */
.L_x_100:
[----:B------:R-:W-:Y:S01]  /*1710*/  IMAD.IADD R10, R11, 0x1, R7 ;  /* 0x000000010b0a7824 */ /* 0x000fe200078e0207 */
[----:B------:R-:W-:Y:S01]  /*1720*/  VIADDMNMX R20, R8, R11, R4, PT ;  /* 0x0000000b08147246 */ /* 0x000fe20003800104 */
[----:B------:R-:W-:Y:S01]  /*1730*/  BSSY.RECONVERGENT B1, `(.L_x_91) ;  /* 0x000001b000017945 */ /* 0x000fe20003800200 */
[--C-:B------:R-:W-:Y:S02]  /*1740*/  IMAD.MOV.U32 R21, RZ, RZ, R11.reuse ;  /* 0x000000ffff157224 */ /* 0x100fe400078e000b */
[----:B------:R-:W-:Y:S01]  /*1750*/  ISETP.GT.AND P0, PT, R10, R20, PT ;  /* 0x000000140a00720c */ /* 0x000fe20003f04270 */
[----:B--2---:R-:W-:-:S03]  /*1760*/  IMAD.MOV.U32 R23, RZ, RZ, R11 ;  /* 0x000000ffff177224 */ /* 0x004fc600078e000b */
[----:B------:R-:W-:-:S13]  /*1770*/  ISETP.LT.OR P0, PT, R7, 0x1, P0 ;  /* 0x000000010700780c */ /* 0x000fda0000701670 */
[----:B01----:R-:W-:Y:S05]  /*1780*/  @P0 BRA `(.L_x_92) ;  /* 0x0000000000540947 */ /* 0x003fea0003800000 */
[----:B------:R-:W-:-:S07]  /*1790*/  MOV R27, R10 ;  /* 0x0000000a001b7202 */ /* 0x000fce0000000f00 */
.L_x_93:
[----:B------:R-:W0:Y:S08]  /*17a0*/  LDC.64 R18, c[0x0][0x3d8] ;  /* 0x0000f600ff127b82 */ /* 0x000e300000000a00 */
[----:B------:R-:W1:Y:S01]  /*17b0*/  LDC.64 R24, c[0x0][0x3e0] ;  /* 0x0000f800ff187b82 */ /* 0x000e620000000a00 */
[----:B0-----:R-:W-:-:S04]  /*17c0*/  IMAD.WIDE R16, R23, 0x4, R18 ;  /* 0x0000000417107825 */ /* 0x001fc800078e0212 */
[----:B------:R-:W-:Y:S02]  /*17d0*/  IMAD.WIDE R18, R27, 0x4, R18 ;  /* 0x000000041b127825 */ /* 0x000fe400078e0212 */
[----:B------:R-:W2:Y:S04]  /*17e0*/  LDG.E R16, desc[UR18][R16.64] ;  /* 0x0000001210107981 */ /* 0x000ea8000c1e1900 */
[----:B------:R-:W2:Y:S01]  /*17f0*/  LDG.E R19, desc[UR18][R18.64] ;  /* 0x0000001212137981 */ /* 0x000ea2000c1e1900 */
[C---:B-1----:R-:W-:Y:S01]  /*1800*/  IMAD.WIDE R24, R21.reuse, 0x4, R24 ;  /* 0x0000000415187825 */ /* 0x042fe200078e0218 */
[----:B------:R-:W-:-:S03]  /*1810*/  IADD3 R21, PT, PT, R21, 0x1, RZ ;  /* 0x0000000115157810 */ /* 0x000fc60007ffe0ff */
[----:B------:R-:W-:Y:S02]  /*1820*/  VIADD R22, R27, 0x1 ;  /* 0x000000011b167836 */ /* 0x000fe40000000000 */
[----:B------:R-:W-:Y:S01]  /*1830*/  VIADD R29, R23, 0x1 ;  /* 0x00000001171d7836 */ /* 0x000fe20000000000 */
[----:B--2---:R-:W-:-:S04]  /*1840*/  FSETP.GEU.AND P0, PT, R16, R19, PT ;  /* 0x000000131000720b */ /* 0x004fc80003f0e000 */
[----:B------:R-:W-:-:S05]  /*1850*/  FSEL R26, R16, R19, !P0 ;  /* 0x00000013101a7208 */ /* 0x000fca0004000000 */
[----:B------:R0:W-:Y:S04]  /*1860*/  STG.E desc[UR18][R24.64], R26 ;  /* 0x0000001a18007986 */ /* 0x0001e8000c101912 */
[----:B------:R-:W-:Y:S02]  /*1870*/  @!P0 IMAD.MOV R22, RZ, RZ, R27 ;  /* 0x000000ffff168224 */ /* 0x000fe400078e021b */
[----:B------:R-:W-:Y:S02]  /*1880*/  @P0 IMAD.MOV R29, RZ, RZ, R23 ;  /* 0x000000ffff1d0224 */ /* 0x000fe400078e0217 */
[----:B------:R-:W-:Y:S01]  /*1890*/  IMAD.MOV.U32 R27, RZ, RZ, R22 ;  /* 0x000000ffff1b7224 */ /* 0x000fe200078e0016 */
[----:B------:R-:W-:Y:S01]  /*18a0*/  ISETP.GT.AND P0, PT, R22, R20, PT ;  /* 0x000000141600720c */ /* 0x000fe20003f04270 */
[----:B------:R-:W-:Y:S01]  /*18b0*/  IMAD.MOV.U32 R23, RZ, RZ, R29 ;  /* 0x000000ffff177224 */ /* 0x000fe200078e001d */
[----:B------:R-:W-:-:S13]  /*18c0*/  ISETP.LT.AND P2, PT, R29, R10, PT ;  /* 0x0000000a1d00720c */ /* 0x000fda0003f41270 */
[----:B0-----:R-:W-:Y:S05]  /*18d0*/  @!P0 BRA P2, `(.L_x_93) ;  /* 0xfffffffc00b08947 */ /* 0x001fea000103ffff */
.L_x_92:
[----:B------:R-:W-:Y:S05]  /*18e0*/  BSYNC.RECONVERGENT B1 ;  /* 0x0000000000017941 */ /* 0x000fea0003800200 */
.L_x_91:
[----:B------:R-:W-:Y:S01]  /*18f0*/  VIMNMX R22, PT, PT, R3, R10, PT ;  /* 0x0000000a03167248 */ /* 0x000fe20003fe0100 */
[----:B------:R-:W-:Y:S03]  /*1900*/  BSSY.RECONVERGENT B1, `(.L_x_94) ;  /* 0x000000d000017945 */ /* 0x000fe60003800200 */
[----:B------:R-:W-:-:S13]  /*1910*/  ISETP.GT.AND P0, PT, R22, R23, PT ;  /* 0x000000171600720c */ /* 0x000fda0003f04270 */
[----:B------:R-:W-:Y:S05]  /*1920*/  @!P0 BRA `(.L_x_95) ;  /* 0x0000000000288947 */ /* 0x000fea0003800000 */
.L_x_96:
[----:B0-----:R-:W0:Y:S08]  /*1930*/  LDC.64 R18, c[0x0][0x3d8] ;  /* 0x0000f600ff127b82 */ /* 0x001e300000000a00 */
[----:B------:R-:W1:Y:S01]  /*1940*/  LDC.64 R16, c[0x0][0x3e0] ;  /* 0x0000f800ff107b82 */ /* 0x000e620000000a00 */
[----:B0-----:R-:W-:-:S06]  /*1950*/  IMAD.WIDE R18, R23, 0x4, R18 ;  /* 0x0000000417127825 */ /* 0x001fcc00078e0212 */
[----:B------:R-:W2:Y:S01]  /*1960*/  LDG.E R19, desc[UR18][R18.64] ;  /* 0x0000001212137981 */ /* 0x000ea2000c1e1900 */
[----:B------:R-:W-:Y:S02]  /*1970*/  VIADD R23, R23, 0x1 ;  /* 0x0000000117177836 */ /* 0x000fe40000000000 */
[----:B-1----:R-:W-:-:S03]  /*1980*/  IMAD.WIDE R16, R21, 0x4, R16 ;  /* 0x0000000415107825 */ /* 0x002fc600078e0210 */
[----:B------:R-:W-:Y:S01]  /*1990*/  ISETP.GE.AND P0, PT, R23, R22, PT ;  /* 0x000000161700720c */ /* 0x000fe20003f06270 */
[----:B------:R-:W-:Y:S01]  /*19a0*/  VIADD R21, R21, 0x1 ;  /* 0x0000000115157836 */ /* 0x000fe20000000000 */
[----:B--2---:R0:W-:Y:S11]  /*19b0*/  STG.E desc[UR18][R16.64], R19 ;  /* 0x0000001310007986 */ /* 0x0041f6000c101912 */
[----:B------:R-:W-:Y:S05]  /*19c0*/  @!P0 BRA `(.L_x_96) ;  /* 0xfffffffc00d88947 */ /* 0x000fea000383ffff */
.L_x_95:
[----:B------:R-:W-:Y:S05]  /*19d0*/  BSYNC.RECONVERGENT B1 ;  /* 0x0000000000017941 */ /* 0x000fea0003800200 */
.L_x_94:
[----:B0-----:R-:W0:Y:S01]  /*19e0*/  LDC.64 R16, c[0x0][0x3d8] ;  /* 0x0000f600ff107b82 */ /* 0x001e220000000a00 */
[----:B------:R-:W-:Y:S01]  /*19f0*/  ISETP.GT.AND P0, PT, R11, R20, PT ;  /* 0x000000140b00720c */ /* 0x000fe20003f04270 */
[----:B------:R-:W-:Y:S06]  /*1a00*/  BSSY.RECONVERGENT B1, `(.L_x_97) ;  /* 0x000000a000017945 */ /* 0x000fec0003800200 */
[----:B------:R-:W1:Y:S06]  /*1a10*/  LDC.64 R18, c[0x0][0x3e0] ;  /* 0x0000f800ff127b82 */ /* 0x000e6c0000000a00 */
[----:B------:R-:W-:Y:S05]  /*1a20*/  @P0 BRA `(.L_x_98) ;  /* 0x00000000001c0947 */ /* 0x000fea0003800000 */
.L_x_99:
[----:B-12---:R-:W-:-:S06]  /*1a30*/  IMAD.WIDE R24, R11, 0x4, R18 ;  /* 0x000000040b187825 */ /* 0x006fcc00078e0212 */
[----:B------:R-:W2:Y:S01]  /*1a40*/  LDG.E R25, desc[UR18][R24.64] ;  /* 0x0000001218197981 */ /* 0x000ea2000c1e1900 */
[C---:B0-----:R-:W-:Y:S01]  /*1a50*/  IMAD.WIDE R22, R11.reuse, 0x4, R16 ;  /* 0x000000040b167825 */ /* 0x041fe200078e0210 */
[C---:B------:R-:W-:Y:S02]  /*1a60*/  ISETP.GE.AND P0, PT, R11.reuse, R20, PT ;  /* 0x000000140b00720c */ /* 0x040fe40003f06270 */
[----:B------:R-:W-:Y:S02]  /*1a70*/  IADD3 R11, PT, PT, R11, 0x1, RZ ;  /* 0x000000010b0b7810 */ /* 0x000fe40007ffe0ff */
[----:B--2---:R2:W-:Y:S09]  /*1a80*/  STG.E desc[UR18][R22.64], R25 ;  /* 0x0000001916007986 */ /* 0x0045f2000c101912 */
[----:B------:R-:W-:Y:S05]  /*1a90*/  @!P0 BRA `(.L_x_99) ;  /* 0xfffffffc00e48947 */ /* 0x000fea000383ffff */
.L_x_98:
[----:B------:R-:W-:Y:S05]  /*1aa0*/  BSYNC.RECONVERGENT B1 ;  /* 0x0000000000017941 */ /* 0x000fea0003800200 */
.L_x_97:
[----:B------:R-:W-:-:S05]  /*1ab0*/  IMAD R11, R7, 0x3f, R10 ;  /* 0x0000003f070b7824 */ /* 0x000fca00078e020a */
[----:B------:R-:W-:-:S13]  /*1ac0*/  ISETP.GE.AND P0, PT, R11, R4, PT ;  /* 0x000000040b00720c */ /* 0x000fda0003f06270 */
[----:B------:R-:W-:Y:S05]  /*1ad0*/  @!P0 BRA `(.L_x_100) ;  /* 0xfffffffc000c8947 */ /* 0x000fea000383ffff */
.L_x_90:
[----:B------:R-:W-:Y:S05]  /*1ae0*/  BSYNC.RECONVERGENT B0 ;  /* 0x0000000000007941 */ /* 0x000fea0003800200 */
.L_x_89:
[----:B------:R-:W-:Y:S01]  /*1af0*/  BAR.SYNC.DEFER_BLOCKING 0x0 ;  /* 0x0000000000007b1d */ /* 0x000fe20000010000 */
[----:B------:R-:W-:Y:S01]  /*1b00*/  ISETP.GT.AND P0, PT, R9, R6, PT ;  /* 0x000000060900720c */ /* 0x000fe20003f04270 */
[----:B------:R-:W-:-:S12]  /*1b10*/  IMAD.MOV.U32 R7, RZ, RZ, R9 ;  /* 0x000000ffff077224 */ /* 0x000fd800078e0009 */
[----:B------:R-:W-:Y:S05]  /*1b20*/  @!P0 BRA `(.L_x_101) ;  /* 0xfffffff800e08947 */ /* 0x000fea000383ffff */
.L_x_88:
[----:B------:R-:W-:Y:S04]  /*1b30*/  BSSY.RECONVERGENT B0, `(.L_x_102) ;  /* 0x0000034000007945 */ /* 0x000fe80003800200 */
[----:B------:R-:W-:Y:S05]  /*1b40*/  @P1 BRA `(.L_x_103) ;  /* 0x0000000000c81947 */ /* 0x000fea0003800000 */
[----:B------:R-:W3:Y:S08]  /*1b50*/  LDC.64 R8, c[0x0][0x3d8] ;  /* 0x0000f600ff087b82 */ /* 0x000ef00000000a00 */
[----:B------:R-:W0:Y:S01]  /*1b60*/  LDC.64 R10, c[0x0][0x3e0] ;  /* 0x0000f800ff0a7b82 */ /* 0x000e220000000a00 */
[----:B---3--:R-:W-:-:S05]  /*1b70*/  IMAD.WIDE R20, R3, 0x4, R8 ;  /* 0x0000000403147825 */ /* 0x008fca00078e0208 */
[----:B------:R-:W3:Y:S01]  /*1b80*/  LDG.E R7, desc[UR18][R20.64+-0x4] ;  /* 0xfffffc1214077981 */ /* 0x000ee2000c1e1900 */
[C---:B-1----:R-:W-:Y:S02]  /*1b90*/  VIADD R18, R3.reuse, 0xfffffffe ;  /* 0xfffffffe03127836 */ /* 0x042fe40000000000 */
[----:B0-----:R-:W-:-:S03]  /*1ba0*/  IMAD.WIDE R16, R3, 0x4, R10 ;  /* 0x0000000403107825 */ /* 0x001fc600078e020a */
[----:B------:R-:W-:Y:S02]  /*1bb0*/  ISETP.GE.AND P0, PT, R18, R5, PT ;  /* 0x000000051200720c */ /* 0x000fe40003f06270 */
[----:B---3--:R3:W-:Y:S11]  /*1bc0*/  STG.E desc[UR18][R16.64+-0x4], R7 ;  /* 0xfffffc0710007986 */ /* 0x0087f6000c101912 */
[----:B------:R-:W-:Y:S05]  /*1bd0*/  @!P0 BRA `(.L_x_103) ;  /* 0x0000000000a48947 */ /* 0x000fea0003800000 */
[----:B------:R-:W-:Y:S01]  /*1be0*/  LOP3.LUT P0, R6, R6, 0x3, RZ, 0xc0, !PT ;  /* 0x0000000306067812 */ /* 0x000fe2000780c0ff */
[----:B------:R-:W-:-:S12]  /*1bf0*/  IMAD.MOV.U32 R19, RZ, RZ, R18 ;  /* 0x000000ffff137224 */ /* 0x000fd800078e0012 */
[----:B------:R-:W-:Y:S05]  /*1c00*/  @!P0 BRA `(.L_x_104) ;  /* 0x0000000000408947 */ /* 0x000fea0003800000 */
[----:B------:R-:W3:Y:S01]  /*1c10*/  LDG.E R4, desc[UR18][R20.64+-0x8] ;  /* 0xfffff81214047981 */ /* 0x000ee2000c1e1900 */
[----:B------:R-:W-:Y:S02]  /*1c20*/  ISETP.NE.AND P0, PT, R6, 0x1, PT ;  /* 0x000000010600780c */ /* 0x000fe40003f05270 */
[----:B------:R-:W-:Y:S01]  /*1c30*/  IADD3 R19, PT, PT, R3, -0x3, RZ ;  /* 0xfffffffd03137810 */ /* 0x000fe20007ffe0ff */
[----:B---3--:R-:W-:-:S05]  /*1c40*/  FADD R7, R7, R4 ;  /* 0x0000000407077221 */ /* 0x008fca0000000000 */
[----:B------:R0:W-:Y:S05]  /*1c50*/  STG.E desc[UR18][R16.64+-0x8], R7 ;  /* 0xfffff80710007986 */ /* 0x0001ea000c101912 */
[----:B------:R-:W-:Y:S05]  /*1c60*/  @!P0 BRA `(.L_x_104) ;  /* 0x0000000000288947 */ /* 0x000fea0003800000 */
[----:B------:R-:W0:Y:S01]  /*1c70*/  LDG.E R4, desc[UR18][R20.64+-0xc] ;  /* 0xfffff41214047981 */ /* 0x000e22000c1e1900 */
[----:B------:R-:W-:Y:S01]  /*1c80*/  ISETP.NE.AND P0, PT, R6, 0x2, PT ;  /* 0x000000020600780c */ /* 0x000fe20003f05270 */
[----:B------:R-:W-:Y:S02]  /*1c90*/  VIADD R19, R3, 0xfffffffc ;  /* 0xfffffffc03137836 */ /* 0x000fe40000000000 */
[----:B0-----:R-:W-:-:S05]  /*1ca0*/  FADD R7, R7, R4 ;  /* 0x0000000407077221 */ /* 0x001fca0000000000 */
[----:B------:R1:W-:Y:S05]  /*1cb0*/  STG.E desc[UR18][R16.64+-0xc], R7 ;  /* 0xfffff40710007986 */ /* 0x0003ea000c101912 */
[----:B------:R-:W-:Y:S05]  /*1cc0*/  @!P0 BRA `(.L_x_104) ;  /* 0x0000000000108947 */ /* 0x000fea0003800000 */
[----:B------:R-:W1:Y:S01]  /*1cd0*/  LDG.E R20, desc[UR18][R20.64+-0x10] ;  /* 0xfffff01214147981 */ /* 0x000e62000c1e1900 */
[----:B------:R-:W-:Y:S02]  /*1ce0*/  VIADD R19, R3, 0xfffffffb ;  /* 0xfffffffb03137836 */ /* 0x000fe40000000000 */
[----:B-1----:R-:W-:-:S05]  /*1cf0*/  FADD R7, R7, R20 ;  /* 0x0000001407077221 */ /* 0x002fca0000000000 */
[----:B------:R4:W-:Y:S02]  /*1d00*/  STG.E desc[UR18][R16.64+-0x10], R7 ;  /* 0xfffff00710007986 */ /* 0x0009e4000c101912 */
.L_x_104:
[----:B------:R-:W-:-:S05]  /*1d10*/  IMAD.IADD R3, R18, 0x1, -R5 ;  /* 0x0000000112037824 */ /* 0x000fca00078e0a05 */
[----:B------:R-:W-:-:S13]  /*1d20*/  ISETP.GE.U32.AND P0, PT, R3, 0x3, PT ;  /* 0x000000030300780c */ /* 0x000fda0003f06070 */
[----:B------:R-:W-:Y:S05]  /*1d30*/  @!P0 BRA `(.L_x_103) ;  /* 0x00000000004c8947 */ /* 0x000fea0003800000 */
.L_x_105:
[----:B01-34-:R-:W-:-:S04]  /*1d40*/  IMAD.WIDE R16, R19, 0x4, R8 ;  /* 0x0000000413107825 */ /* 0x01bfc800078e0208 */
[----:B------:R-:W-:Y:S01]  /*1d50*/  IMAD.WIDE R6, R19, 0x4, R10 ;  /* 0x0000000413067825 */ /* 0x000fe200078e020a */
[----:B------:R-:W3:Y:S04]  /*1d60*/  LDG.E R3, desc[UR18][R16.64] ;  /* 0x0000001210037981 */ /* 0x000ee8000c1e1900 */
[----:B------:R-:W3:Y:S02]  /*1d70*/  LDG.E R4, desc[UR18][R6.64+0x4] ;  /* 0x0000041206047981 */ /* 0x000ee4000c1e1900 */
[----:B---3--:R-:W-:-:S05]  /*1d80*/  FADD R3, R3, R4 ;  /* 0x0000000403037221 */ /* 0x008fca0000000000 */
[----:B------:R0:W-:Y:S04]  /*1d90*/  STG.E desc[UR18][R6.64], R3 ;  /* 0x0000000306007986 */ /* 0x0001e8000c101912 */
[----:B------:R-:W3:Y:S02]  /*1da0*/  LDG.E R4, desc[UR18][R16.64+-0x4] ;  /* 0xfffffc1210047981 */ /* 0x000ee4000c1e1900 */
[----:B---3--:R-:W-:-:S05]  /*1db0*/  FADD R21, R3, R4 ;  /* 0x0000000403157221 */ /* 0x008fca0000000000 */
[----:B------:R0:W-:Y:S04]  /*1dc0*/  STG.E desc[UR18][R6.64+-0x4], R21 ;  /* 0xfffffc1506007986 */ /* 0x0001e8000c101912 */
[----:B------:R-:W2:Y:S02]  /*1dd0*/  LDG.E R4, desc[UR18][R16.64+-0x8] ;  /* 0xfffff81210047981 */ /* 0x000ea4000c1e1900 */
[----:B--2---:R-:W-:-:S05]  /*1de0*/  FADD R23, R21, R4 ;  /* 0x0000000415177221 */ /* 0x004fca0000000000 */
[----:B------:R0:W-:Y:S04]  /*1df0*/  STG.E desc[UR18][R6.64+-0x8], R23 ;  /* 0xfffff81706007986 */ /* 0x0001e8000c101912 */
[----:B------:R-:W2:Y:S02]  /*1e00*/  LDG.E R4, desc[UR18][R16.64+-0xc] ;  /* 0xfffff41210047981 */ /* 0x000ea4000c1e1900 */
[----:B--2---:R-:W-:Y:S01]  /*1e10*/  FADD R25, R23, R4 ;  /* 0x0000000417197221 */ /* 0x004fe20000000000 */
[C---:B------:R-:W-:Y:S01]  /*1e20*/  IADD3 R4, PT, PT, R19.reuse, -0x3, RZ ;  /* 0xfffffffd13047810 */ /* 0x040fe20007ffe0ff */
[----:B------:R-:W-:-:S03]  /*1e30*/  VIADD R19, R19, 0xfffffffc ;  /* 0xfffffffc13137836 */ /* 0x000fc60000000000 */
[----:B------:R0:W-:Y:S01]  /*1e40*/  STG.E desc[UR18][R6.64+-0xc], R25 ;  /* 0xfffff41906007986 */ /* 0x0001e2000c101912 */
[----:B------:R-:W-:-:S13]  /*1e50*/  ISETP.GT.AND P0, PT, R4, R5, PT ;  /* 0x000000050400720c */ /* 0x000fda0003f04270 */
[----:B0-----:R-:W-:Y:S05]  /*1e60*/  @P0 BRA `(.L_x_105) ;  /* 0xfffffffc00b40947 */ /* 0x001fea000383ffff */
.L_x_103:
[----:B------:R-:W-:Y:S05]  /*1e70*/  BSYNC.RECONVERGENT B0 ;  /* 0x0000000000007941 */ /* 0x000fea0003800200 */
.L_x_102:
[----:B------:R-:W5:Y:S08]  /*1e80*/  S2UR UR13, SR_CgaCtaId ;  /* 0x00000000000d79c3 */ /* 0x000f700000008800 */
[----:B------:R-:W-:Y:S06]  /*1e90*/  BAR.SYNC.DEFER_BLOCKING 0x0 ;  /* 0x0000000000007b1d */ /* 0x000fec0000010000 */
[----:B------:R-:W-:-:S02]  /*1ea0*/  UMOV UR12, 0x400 ;  /* 0x00000400000c7882 */ /* 0x000fc40000000000 */
[----:B-----5:R-:W-:-:S06]  /*1eb0*/  ULEA UR12, UR13, UR12, 0x18 ;  /* 0x0000000c0d0c7291 */ /* 0x020fcc000f8ec0ff */
[----:B------:R-:W-:-:S05]  /*1ec0*/  IMAD.U32 R8, RZ, RZ, UR12 ;  /* 0x0000000cff087e24 */ /* 0x000fca000f8e00ff */
[----:B------:R-:W5:Y:S02]  /*1ed0*/  LDS R5, [R8] ;  /* 0x0000000008057984 */ /* 0x000f640000000800 */
[----:B-----5:R-:W-:-:S13]  /*1ee0*/  ISETP.GE.AND P0, PT, R5, 0x1, PT ;  /* 0x000000010500780c */ /* 0x020fda0003f06270 */
[----:B------:R-:W-:Y:S05]  /*1ef0*/  @!P0 BRA `(.L_x_106) ;  /* 0x0000000800588947 */ /* 0x000fea0003800000 */
[----:B------:R-:W-:-:S07]  /*1f00*/  IMAD.MOV.U32 R6, RZ, RZ, RZ ;  /* 0x000000ffff067224 */ /* 0x000fce00078e00ff */
.L_x_120:
[----:B0-----:R-:W-:Y:S01]  /*1f10*/  IMAD.WIDE.U32 R10, R6, 0x4, R12 ;  /* 0x00000004060a7825 */ /* 0x001fe200078e000c */
[----:B------:R-:W5:Y:S04]  /*1f20*/  LDC.64 R8, c[0x0][0x390] ;  /* 0x0000e400ff087b82 */ /* 0x000f680000000a00 */
[----:B01-34-:R-:W5:Y:S02]  /*1f30*/  LDG.E R7, desc[UR18][R10.64] ;  /* 0x000000120a077981 */ /* 0x01bf64000c1e1900 */
[----:B-----5:R-:W-:-:S05]  /*1f40*/  IMAD.WIDE R8, R7, 0x4, R8 ;  /* 0x0000000407087825 */ /* 0x020fca00078e0208 */
[----:B------:R-:W3:Y:S04]  /*1f50*/  LDG.E R5, desc[UR18][R8.64+0x4] ;  /* 0x0000041208057981 */ /* 0x000ee8000c1e1900 */
[----:B------:R-:W3:Y:S01]  /*1f60*/  LDG.E R4, desc[UR18][R8.64] ;  /* 0x0000001208047981 */ /* 0x000ee2000c1e1900 */
[----:B------:R-:W-:Y:S02]  /*1f70*/  ISETP.NE.AND P0, PT, R7, UR16, PT ;  /* 0x0000001007007c0c */ /* 0x000fe4000bf05270 */
[----:B------:R-:W-:Y:S01]  /*1f80*/  IADD3 R6, PT, PT, R6, 0x1, RZ ;  /* 0x0000000106067810 */ /* 0x000fe20007ffe0ff */
[----:B---3--:R-:W-:-:S10]  /*1f90*/  IMAD.IADD R5, R5, 0x1, -R4 ;  /* 0x0000000105057824 */ /* 0x008fd400078e0a04 */
[----:B------:R-:W-:Y:S05]  /*1fa0*/  @!P0 BRA `(.L_x_107) ;  /* 0x0000000000e48947 */ /* 0x000fea0003800000 */
[----:B------:R-:W0:Y:S02]  /*1fb0*/  LDC.64 R10, c[0x0][0x3e8] ;  /* 0x0000fa00ff0a7b82 */ /* 0x000e240000000a00 */
[----:B0-----:R-:W-:-:S05]  /*1fc0*/  IMAD.WIDE R10, R7, 0x4, R10 ;  /* 0x00000004070a7825 */ /* 0x001fca00078e020a */
[----:B------:R-:W3:Y:S04]  /*1fd0*/  LDG.E R3, desc[UR18][R10.64] ;  /* 0x000000120a037981 */ /* 0x000ee8000c1e1900 */
[----:B------:R-:W4:Y:S01]  /*1fe0*/  LDG.E R29, desc[UR18][R10.64+0x4] ;  /* 0x000004120a1d7981 */ /* 0x000f22000c1e1900 */
[----:B---3--:R-:W-:-:S05]  /*1ff0*/  IMAD.IADD R4, R3, 0x1, R0 ;  /* 0x0000000103047824 */ /* 0x008fca00078e0200 */
[----:B----4-:R-:W-:-:S13]  /*2000*/  ISETP.GE.AND P0, PT, R4, R29, PT ;  /* 0x0000001d0400720c */ /* 0x010fda0003f06270 */
[----:B------:R-:W-:Y:S05]  /*2010*/  @P0 BRA `(.L_x_108) ;  /* 0x0000000000c00947 */ /* 0x000fea0003800000 */
[----:B------:R-:W0:Y:S01]  /*2020*/  LDC.64 R18, c[0x0][0x3d0] ;  /* 0x0000f400ff127b82 */ /* 0x000e220000000a00 */
[----:B------:R-:W-:-:S04]  /*2030*/  IMAD.WIDE R16, R7, 0x4, R14 ;  /* 0x0000000407107825 */ /* 0x000fc800078e020e */
[----:B0-----:R-:W-:-:S07]  /*2040*/  IMAD.WIDE R18, R7, 0x4, R18 ;  /* 0x0000000407127825 */ /* 0x001fce00078e0212 */
.L_x_113:
[----:B------:R-:W2:Y:S01]  /*2050*/  LDC.64 R20, c[0x0][0x3d8] ;  /* 0x0000f600ff147b82 */ /* 0x000ea20000000a00 */
[----:B------:R-:W3:Y:S01]  /*2060*/  LDG.E R24, desc[UR18][R18.64] ;  /* 0x0000001212187981 */ /* 0x000ee2000c1e1900 */
[----:B--2---:R-:W-:-:S05]  /*2070*/  IMAD.WIDE R22, R4, 0x4, R20 ;  /* 0x0000000404167825 */ /* 0x004fca00078e0214 */
[----:B0-----:R-:W3:Y:S01]  /*2080*/  LDG.E R3, desc[UR18][R22.64] ;  /* 0x0000001216037981 */ /* 0x001ee2000c1e1900 */
[----:B------:R-:W-:Y:S05]  /*2090*/  YIELD ;  /* 0x0000000000007946 */ /* 0x000fea0003800000 */
[----:B------:R-:W-:Y:S01]  /*20a0*/  BSSY.RECONVERGENT B0, `(.L_x_109) ;  /* 0x0000024000007945 */ /* 0x000fe20003800200 */
[----:B---3--:R-:W-:-:S13]  /*20b0*/  FSETP.NEU.AND P0, PT, R3, R24, PT ;  /* 0x000000180300720b */ /* 0x008fda0003f0d000 */
[----:B------:R-:W-:Y:S05]  /*20c0*/  @!P0 BRA `(.L_x_110) ;  /* 0x0000000000848947 */ /* 0x000fea0003800000 */
[----:B------:R-:W-:Y:S01]  /*20d0*/  IMAD.U32 R22, RZ, RZ, UR14 ;  /* 0x0000000eff167e24 */ /* 0x000fe2000f8e00ff */
[----:B------:R-:W-:-:S05]  /*20e0*/  MOV R23, UR15 ;  /* 0x0000000f00177c02 */ /* 0x000fca0008000f00 */
[----:B------:R-:W2:Y:S02]  /*20f0*/  LDG.E R27, desc[UR18][R22.64+0x4] ;  /* 0x00000412161b7981 */ /* 0x000ea4000c1e1900 */
[----:B--2---:R-:W-:-:S06]  /*2100*/  IMAD.WIDE R24, R27, 0x4, R20 ;  /* 0x000000041b187825 */ /* 0x004fcc00078e0214 */
[----:B------:R-:W2:Y:S02]  /*2110*/  LDG.E R24, desc[UR18][R24.64+-0x4] ;  /* 0xfffffc1218187981 */ /* 0x000ea4000c1e1900 */
[----:B--2---:R-:W-:-:S13]  /*2120*/  FSETP.GTU.AND P0, PT, R24, R3, PT ;  /* 0x000000031800720b */ /* 0x004fda0003f0c000 */
[----:B------:R-:W-:Y:S05]  /*2130*/  @!P0 BRA `(.L_x_110) ;  /* 0x0000000000688947 */ /* 0x000fea0003800000 */
[----:B------:R-:W-:Y:S02]  /*2140*/  IMAD.U32 R22, RZ, RZ, UR14 ;  /* 0x0000000eff167e24 */ /* 0x000fe4000f8e00ff */
[----:B------:R-:W-:-:S05]  /*2150*/  IMAD.U32 R23, RZ, RZ, UR15 ;  /* 0x0000000fff177e24 */ /* 0x000fca000f8e00ff */
[----:B------:R-:W2:Y:S02]  /*2160*/  LDG.E R24, desc[UR18][R22.64] ;  /* 0x0000001216187981 */ /* 0x000ea4000c1e1900 */
[----:B--2---:R-:W-:-:S13]  /*2170*/  ISETP.GE.AND P0, PT, R24, R27, PT ;  /* 0x0000001b1800720c */ /* 0x004fda0003f06270 */
[----:B------:R-:W-:Y:S05]  /*2180*/  @P0 BRA `(.L_x_111) ;  /* 0x0000000000340947 */ /* 0x000fea0003800000 */
[----:B------:R-:W-:Y:S01]  /*2190*/  BSSY.RECONVERGENT B1, `(.L_x_111) ;  /* 0x000000c000017945 */ /* 0x000fe20003800200 */
[----:B------:R-:W-:-:S07]  /*21a0*/  IMAD.MOV.U32 R25, RZ, RZ, R27 ;  /* 0x000000ffff197224 */ /* 0x000fce00078e001b */
.L_x_112:
[----:B------:R-:W-:-:S04]  /*21b0*/  IADD3 R22, PT, PT, R25, R24, RZ ;  /* 0x0000001819167210 */ /* 0x000fc80007ffe0ff */
[----:B------:R-:W-:-:S04]  /*21c0*/  LEA.HI R22, R22, R22, RZ, 0x1 ;  /* 0x0000001616167211 */ /* 0x000fc800078f08ff */
[----:B------:R-:W-:-:S05]  /*21d0*/  SHF.R.S32.HI R26, RZ, 0x1, R22 ;  /* 0x00000001ff1a7819 */ /* 0x000fca0000011416 */
[----:B------:R-:W-:-:S06]  /*21e0*/  IMAD.WIDE R22, R26, 0x4, R20 ;  /* 0x000000041a167825 */ /* 0x000fcc00078e0214 */
[----:B------:R-:W2:Y:S02]  /*21f0*/  LDG.E R22, desc[UR18][R22.64] ;  /* 0x0000001216167981 */ /* 0x000ea4000c1e1900 */
[----:B--2---:R-:W-:-:S04]  /*2200*/  FSETP.GTU.AND P0, PT, R22, R3, PT ;  /* 0x000000031600720b */ /* 0x004fc80003f0c000 */
[----:B------:R-:W-:-:S09]  /*2210*/  SEL R25, R25, R26, !P0 ;  /* 0x0000001a19197207 */ /* 0x000fd20004000000 */
[----:B------:R-:W-:-:S05]  /*2220*/  @!P0 VIADD R24, R26, 0x1 ;  /* 0x000000011a188836 */ /* 0x000fca0000000000 */
[----:B------:R-:W-:-:S13]  /*2230*/  ISETP.GE.AND P0, PT, R24, R25, PT ;  /* 0x000000191800720c */ /* 0x000fda0003f06270 */
[----:B------:R-:W-:Y:S05]  /*2240*/  @!P0 BRA `(.L_x_112) ;  /* 0xfffffffc00d88947 */ /* 0x000fea000383ffff */
[----:B------:R-:W-:Y:S05]  /*2250*/  BSYNC.RECONVERGENT B1 ;  /* 0x0000000000017941 */ /* 0x000fea0003800200 */
.L_x_111:
[----:B------:R-:W0:Y:S02]  /*2260*/  LDC.64 R20, c[0x0][0x3e0] ;  /* 0x0000f800ff147b82 */ /* 0x000e240000000a00 */
[----:B0-----:R-:W-:-:S06]  /*2270*/  IMAD.WIDE R20, R24, 0x4, R20 ;  /* 0x0000000418147825 */ /* 0x001fcc00078e0214 */
[----:B------:R-:W2:Y:S01]  /*2280*/  LDG.E R20, desc[UR18][R20.64] ;  /* 0x0000001214147981 */ /* 0x000ea2000c1e1900 */
[----:B------:R-:W-:-:S05]  /*2290*/  IMAD.IADD R24, R27, 0x1, -R24 ;  /* 0x000000011b187824 */ /* 0x000fca00078e0a18 */
[----:B------:R-:W-:-:S05]  /*22a0*/  I2FP.F32.S32 R24, R24 ;  /* 0x0000001800187245 */ /* 0x000fca0000201400 */
[----:B--2---:R-:W-:-:S05]  /*22b0*/  FFMA R3, -R3, R24, R20 ;  /* 0x0000001803037223 */ /* 0x004fca0000000114 */
[----:B------:R0:W-:Y:S04]  /*22c0*/  REDG.E.ADD.F32.FTZ.RN.STRONG.GPU desc[UR18][R16.64], R3 ;  /* 0x00000003100079a6 */ /* 0x0001e8000c12f312 */
[----:B------:R0:W5:Y:S02]  /*22d0*/  LDG.E R29, desc[UR18][R10.64+0x4] ;  /* 0x000004120a1d7981 */ /* 0x000164000c1e1900 */
.L_x_110:
[----:B------:R-:W-:Y:S05]  /*22e0*/  BSYNC.RECONVERGENT B0 ;  /* 0x0000000000007941 */ /* 0x000fea0003800200 */
.L_x_109:
[----:B------:R-:W-:-:S05]  /*22f0*/  VIADD R4, R4, 0x20 ;  /* 0x0000002004047836 */ /* 0x000fca0000000000 */
[----:B-----5:R-:W-:-:S13]  /*2300*/  ISETP.GE.AND P0, PT, R4, R29, PT ;  /* 0x0000001d0400720c */ /* 0x020fda0003f06270 */
[----:B------:R-:W-:Y:S05]  /*2310*/  @!P0 BRA `(.L_x_113) ;  /* 0xfffffffc004c8947 */ /* 0x000fea000383ffff */
.L_x_108:
[----:B------:R-:W-:Y:S05]  /*2320*/  WARPSYNC.ALL ;  /* 0x0000000000007948 */ /* 0x000fea0003800000 */
[----:B------:R-:W-:Y:S06]  /*2330*/  BAR.SYNC.DEFER_BLOCKING 0x0 ;  /* 0x0000000000007b1d */ /* 0x000fec0000010000 */
.L_x_107:
[----:B------:R-:W-:-:S13]  /*2340*/  ISETP.GE.AND P0, PT, R0, R5, PT ;  /* 0x000000050000720c */ /* 0x000fda0003f06270 */
[----:B------:R-:W-:Y:S05]  /*2350*/  @P0 BRA `(.L_x_114) ;  /* 0x00000004001c0947 */ /* 0x000fea0003800000 */
[----:B0-----:R-:W0:Y:S01]  /*2360*/  LDC.64 R10, c[0x0][0x388] ;  /* 0x0000e200ff0a7b82 */ /* 0x001e220000000a00 */
[----:B------:R-:W-:Y:S02]  /*2370*/  HFMA2 R16, -RZ, RZ, 0, 2.384185791015625e-07 ;  /* 0x00000004ff107431 */ /* 0x000fe400000001ff */
[----:B------:R-:W-:Y:S02]  /*2380*/  IMAD.MOV.U32 R18, RZ, RZ, 0x4 ;  /* 0x00000004ff127424 */ /* 0x000fe400078e00ff */
[----:B------:R-:W-:Y:S02]  /*2390*/  IMAD.MOV.U32 R4, RZ, RZ, R0 ;  /* 0x000000ffff047224 */ /* 0x000fe400078e0000 */
[----:B------:R-:W-:-:S04]  /*23a0*/  IMAD.WIDE R18, R7, R18, UR4 ;  /* 0x0000000407127e25 */ /* 0x000fc8000f8e0212 */
[----:B------:R-:W-:-:S07]  /*23b0*/  IMAD.WIDE R16, R7, R16, UR6 ;  /* 0x0000000607107e25 */ /* 0x000fce000f8e0210 */
.L_x_119:
[----:B01----:R-:W3:Y:S01]  /*23c0*/  LDG.E R3, desc[UR18][R8.64] ;  /* 0x0000001208037981 */ /* 0x003ee2000c1e1900 */
[----:B------:R-:W-:-:S03]  /*23d0*/  MOV R20, 0x4 ;  /* 0x0000000400147802 */ /* 0x000fc60000000f00 */
[----:B------:R1:W5:Y:S01]  /*23e0*/  LDG.E R24, desc[UR18][R16.64] ;  /* 0x0000001210187981 */ /* 0x000362000c1e1900 */
[----:B---3--:R-:W-:-:S04]  /*23f0*/  IMAD.IADD R3, R3, 0x1, R4 ;  /* 0x0000000103037824 */ /* 0x008fc800078e0204 */
[----:B0-2---:R-:W-:-:S05]  /*2400*/  IMAD.WIDE R22, R3, 0x4, R10 ;  /* 0x0000000403167825 */ /* 0x005fca00078e020a */
[----:B------:R-:W2:Y:S02]  /*2410*/  LDG.E R3, desc[UR18][R22.64] ;  /* 0x0000001216037981 */ /* 0x000ea4000c1e1900 */
[----:B--2---:R-:W-:-:S05]  /*2420*/  IMAD.WIDE R20, R3, R20, UR6 ;  /* 0x0000000603147e25 */ /* 0x004fca000f8e0214 */
[----:B------:R-:W2:Y:S01]  /*2430*/  LDG.E R25, desc[UR18][R20.64] ;  /* 0x0000001214197981 */ /* 0x000ea2000c1e1900 */
[----:B------:R-:W-:Y:S05]  /*2440*/  YIELD ;  /* 0x0000000000007946 */ /* 0x000fea0003800000 */
[----:B------:R-:W-:Y:S01]  /*2450*/  BSSY.RECONVERGENT B0, `(.L_x_115) ;  /* 0x0000018000007945 */ /* 0x000fe20003800200 */
[----:B------:R-:W-:Y:S01]  /*2460*/  VIADD R4, R4, 0x20 ;  /* 0x0000002004047836 */ /* 0x000fe20000000000 */
[----:B--2---:R-:W-:-:S13]  /*2470*/  ISETP.NE.AND P0, PT, R25, -0x1, PT ;  /* 0xffffffff1900780c */ /* 0x004fda0003f05270 */
[----:B-1----:R-:W-:Y:S05]  /*2480*/  @P0 BRA `(.L_x_116) ;  /* 0x0000000000500947 */ /* 0x002fea0003800000 */
[----:B------:R-:W0:Y:S01]  /*2490*/  S2R R23, SR_LANEID ;  /* 0x0000000000177919 */ /* 0x000e220000000000 */
[----:B------:R-:W1:Y:S01]  /*24a0*/  S2UR UR13, SR_CgaCtaId ;  /* 0x00000000000d79c3 */ /* 0x000e620000008800 */
[----:B------:R-:W-:Y:S01]  /*24b0*/  VOTEU.ANY UR20, UPT, PT ;  /* 0x0000000000147886 */ /* 0x000fe200038e0100 */
[----:B------:R-:W-:Y:S01]  /*24c0*/  UMOV UR12, 0x400 ;  /* 0x00000400000c7882 */ /* 0x000fe20000000000 */
[----:B------:R-:W0:Y:S01]  /*24d0*/  FLO.U32 R28, UR20 ;  /* 0x00000014001c7d00 */ /* 0x000e2200080e0000 */
[----:B------:R-:W2:Y:S01]  /*24e0*/  S2R R22, SR_LTMASK ;  /* 0x0000000000167919 */ /* 0x000ea20000003900 */
[----:B-----5:R-:W-:-:S05]  /*24f0*/  VIADD R27, R24, 0x1 ;  /* 0x00000001181b7836 */ /* 0x020fca0000000000 */
[----:B------:R-:W-:Y:S01]  /*2500*/  STG.E desc[UR18][R20.64], R27 ;  /* 0x0000001b14007986 */ /* 0x000fe2000c101912 */
[----:B------:R-:W3:Y:S01]  /*2510*/  POPC R26, UR20 ;  /* 0x00000014001a7d09 */ /* 0x000ee20008000000 */
[----:B-1----:R-:W-:Y:S01]  /*2520*/  ULEA UR12, UR13, UR12, 0x18 ;  /* 0x0000000c0d0c7291 */ /* 0x002fe2000f8ec0ff */
[----:B0-----:R-:W-:Y:S02]  /*2530*/  ISETP.EQ.U32.AND P0, PT, R28, R23, PT ;  /* 0x000000171c00720c */ /* 0x001fe40003f02070 */
[----:B--2---:R-:W-:-:S06]  /*2540*/  LOP3.LUT R22, R22, UR20, RZ, 0xc0, !PT ;  /* 0x0000001416167c12 */ /* 0x004fcc000f8ec0ff */
[----:B------:R-:W0:Y:S05]  /*2550*/  POPC R22, R22 ;  /* 0x0000001600167309 */ /* 0x000e2a0000000000 */
[----:B---3--:R-:W1:Y:S04]  /*2560*/  @P0 ATOMS.ADD R29, [UR12], R26 ;  /* 0x0000001aff1d098c */ /* 0x008e68000800000c */
[----:B-1----:R-:W0:Y:S02]  /*2570*/  SHFL.IDX PT, R23, R29, R28, 0x1f ;  /* 0x00001f1c1d177589 */ /* 0x002e2400000e0000 */
[----:B0-----:R-:W-:-:S04]  /*2580*/  IMAD.IADD R23, R23, 0x1, R22 ;  /* 0x0000000117177824 */ /* 0x001fc800078e0216 */
[----:B------:R-:W-:-:S05]  /*2590*/  IMAD.WIDE R22, R23, 0x4, R12 ;  /* 0x0000000417167825 */ /* 0x000fca00078e020c */
[----:B------:R0:W-:Y:S04]  /*25a0*/  STG.E desc[UR18][R22.64], R3 ;  /* 0x0000000316007986 */ /* 0x0001e8000c101912 */
[----:B------:R0:W5:Y:S04]  /*25b0*/  LDG.E R25, desc[UR18][R20.64] ;  /* 0x0000001214197981 */ /* 0x000168000c1e1900 */
[----:B------:R0:W5:Y:S02]  /*25c0*/  LDG.E R24, desc[UR18][R16.64] ;  /* 0x0000001210187981 */ /* 0x000164000c1e1900 */
.L_x_116:
[----:B------:R-:W-:Y:S05]  /*25d0*/  BSYNC.RECONVERGENT B0 ;  /* 0x0000000000007941 */ /* 0x000fea0003800200 */
.L_x_115:
[----:B-----5:R-:W-:Y:S01]  /*25e0*/  IADD3 R24, PT, PT, R24, 0x1, RZ ;  /* 0x0000000118187810 */ /* 0x020fe20007ffe0ff */
[----:B------:R-:W-:Y:S01]  /*25f0*/  BSSY.RECONVERGENT B0, `(.L_x_117) ;  /* 0x000001c000007945 */ /* 0x000fe20003800200 */
[----:B------:R-:W-:Y:S02]  /*2600*/  ISETP.GE.AND P2, PT, R4, R5, PT ;  /* 0x000000050400720c */ /* 0x000fe40003f46270 */
[----:B------:R-:W-:-:S13]  /*2610*/  ISETP.NE.AND P0, PT, R25, R24, PT ;  /* 0x000000181900720c */ /* 0x000fda0003f05270 */
[----:B------:R-:W-:Y:S05]  /*2620*/  @P0 BRA `(.L_x_118) ;  /* 0x0000000000600947 */ /* 0x000fea0003800000 */
[----:B0-----:R-:W-:Y:S01]  /*2630*/  IMAD.MOV.U32 R20, RZ, RZ, 0x4 ;  /* 0x00000004ff147424 */ /* 0x001fe200078e00ff */
[----:B------:R-:W2:Y:S03]  /*2640*/  LDG.E R23, desc[UR18][R18.64] ;  /* 0x0000001212177981 */ /* 0x000ea6000c1e1900 */
[----:B------:R-:W-:-:S05]  /*2650*/  IMAD.WIDE R20, R3, R20, UR4 ;  /* 0x0000000403147e25 */ /* 0x000fca000f8e0214 */
[----:B------:R-:W2:Y:S01]  /*2660*/  LDG.E R22, desc[UR18][R20.64] ;  /* 0x0000001214167981 */ /* 0x000ea2000c1e1900 */
[----:B------:R-:W0:Y:S01]  /*2670*/  S2R R24, SR_LANEID ;  /* 0x0000000000187919 */ /* 0x000e220000000000 */
[----:B------:R-:W1:Y:S01]  /*2680*/  S2UR UR13, SR_CgaCtaId ;  /* 0x00000000000d79c3 */ /* 0x000e620000008800 */
[----:B------:R-:W-:Y:S02]  /*2690*/  VOTEU.ANY UR20, UPT, PT ;  /* 0x0000000000147886 */ /* 0x000fe400038e0100 */
[----:B------:R-:W0:Y:S01]  /*26a0*/  FLO.U32 R27, UR20 ;  /* 0x00000014001b7d00 */ /* 0x000e2200080e0000 */
[----:B------:R-:W-:-:S07]  /*26b0*/  UMOV UR12, 0x400 ;  /* 0x00000400000c7882 */ /* 0x000fce0000000000 */
[----:B------:R-:W3:Y:S01]  /*26c0*/  POPC R26, UR20 ;  /* 0x00000014001a7d09 */ /* 0x000ee20008000000 */
[----:B------:R-:W4:Y:S01]  /*26d0*/  S2R R28, SR_LTMASK ;  /* 0x00000000001c7919 */ /* 0x000f220000003900 */
[----:B-1----:R-:W-:Y:S01]  /*26e0*/  ULEA UR12, UR13, UR12, 0x18 ;  /* 0x0000000c0d0c7291 */ /* 0x002fe2000f8ec0ff */
[----:B0-----:R-:W-:-:S13]  /*26f0*/  ISETP.EQ.U32.AND P0, PT, R27, R24, PT ;  /* 0x000000181b00720c */ /* 0x001fda0003f02070 */
[----:B---3--:R-:W0:Y:S01]  /*2700*/  @P0 ATOMS.ADD R26, [UR12+0x4], R26 ;  /* 0x0000041aff1a098c */ /* 0x008e22000800000c */
[----:B----4-:R-:W-:-:S04]  /*2710*/  LOP3.LUT R28, R28, UR20, RZ, 0xc0, !PT ;  /* 0x000000141c1c7c12 */ /* 0x010fc8000f8ec0ff */
[----:B------:R-:W1:Y:S01]  /*2720*/  POPC R25, R28 ;  /* 0x0000001c00197309 */ /* 0x000e620000000000 */
[----:B0-----:R-:W1:Y:S01]  /*2730*/  SHFL.IDX PT, R24, R26, R27, 0x1f ;  /* 0x00001f1b1a187589 */ /* 0x001e6200000e0000 */
[----:B------:R-:W-:Y:S02]  /*2740*/  IMAD.MOV.U32 R29, RZ, RZ, 0x8 ;  /* 0x00000008ff1d7424 */ /* 0x000fe400078e00ff */
[----:B-1----:R-:W-:Y:S02]  /*2750*/  IMAD.IADD R24, R24, 0x1, R25 ;  /* 0x0000000118187824 */ /* 0x002fe400078e0219 */
[----:B--2---:R-:W-:Y:S02]  /*2760*/  FADD R25, R23, R22 ;  /* 0x0000001617197221 */ /* 0x004fe40000000000 */
[----:B------:R-:W-:-:S03]  /*2770*/  IMAD.WIDE R22, R24, R29, UR8 ;  /* 0x0000000818167e25 */ /* 0x000fc6000f8e021d */
[----:B------:R1:W-:Y:S04]  /*2780*/  STG.E desc[UR18][R20.64], R25 ;  /* 0x0000001914007986 */ /* 0x0003e8000c101912 */
[----:B------:R1:W-:Y:S04]  /*2790*/  STG.E desc[UR18][R22.64], R3 ;  /* 0x0000000316007986 */ /* 0x0003e8000c101912 */
[----:B------:R1:W-:Y:S02]  /*27a0*/  STG.E desc[UR18][R22.64+0x4], R7 ;  /* 0x0000040716007986 */ /* 0x0003e4000c101912 */
.L_x_118:
[----:B------:R-:W-:Y:S05]  /*27b0*/  BSYNC.RECONVERGENT B0 ;  /* 0x0000000000007941 */ /* 0x000fea0003800200 */
.L_x_117:
[----:B------:R-:W-:Y:S05]  /*27c0*/  @!P2 BRA `(.L_x_119) ;  /* 0xfffffff800fca947 */ /* 0x000fea000383ffff */
.L_x_114:
[----:B------:R-:W-:Y:S05]  /*27d0*/  WARPSYNC.ALL ;  /* 0x0000000000007948 */ /* 0x000fea0003800000 */
[----:B------:R-:W3:Y:S08]  /*27e0*/  S2UR UR13, SR_CgaCtaId ;  /* 0x00000000000d79c3 */ /* 0x000ef00000008800 */
[----:B------:R-:W-:Y:S06]  /*27f0*/  BAR.SYNC.DEFER_BLOCKING 0x0 ;  /* 0x0000000000007b1d */ /* 0x000fec0000010000 */
[----:B------:R-:W-:-:S02]  /*2800*/  UMOV UR12, 0x400 ;  /* 0x00000400000c7882 */ /* 0x000fc40000000000 */
[----:B---3--:R-:W-:-:S06]  /*2810*/  ULEA UR12, UR13, UR12, 0x18 ;  /* 0x0000000c0d0c7291 */ /* 0x008fcc000f8ec0ff */
[----:B------:R-:W-:-:S05]  /*2820*/  MOV R8, UR12 ;  /* 0x0000000c00087c02 */ /* 0x000fca0008000f00 */
[----:B------:R-:W3:Y:S02]  /*2830*/  LDS R5, [R8] ;  /* 0x0000000008057984 */ /* 0x000ee40000000800 */
[----:B---3--:R-:W-:-:S13]  /*2840*/  ISETP.GE.AND P0, PT, R6, R5, PT ;  /* 0x000000050600720c */ /* 0x008fda0003f06270 */
[----:B------:R-:W-:Y:S05]  /*2850*/  @!P0 BRA `(.L_x_120) ;  /* 0xfffffff400ac8947 */ /* 0x000fea000383ffff */
.L_x_106:
[----:B------:R-:W-:Y:S04]  /*2860*/  BSSY.RECONVERGENT B0, `(.L_x_121) ;  /* 0x000000d000007945 */ /* 0x000fe80003800200 */
[----:B------:R-:W-:Y:S05]  /*2870*/  @P1 BRA `(.L_x_122) ;  /* 0x00000000002c1947 */ /* 0x000fea0003800000 */
[----:B------:R-:W-:Y:S01]  /*2880*/  IMAD.WIDE R4, R5, 0x4, R12 ;  /* 0x0000000405047825 */ /* 0x000fe200078e020c */
[----:B01----:R-:W0:Y:S05]  /*2890*/  LDS R3, [R8+0x4] ;  /* 0x0000040008037984 */ /* 0x003e2a0000000800 */
[----:B------:R-:W5:Y:S02]  /*28a0*/  LDG.E R4, desc[UR18][R4.64+-0x4] ;  /* 0xfffffc1204047981 */ /* 0x000f64000c1e1900 */
[----:B-----5:R-:W-:-:S13]  /*28b0*/  R2UR UR12, R4 ;  /* 0x00000000040c72ca */ /* 0x020fda00000e0000 */
[----:B------:R-:W-:-:S06]  /*28c0*/  UIMAD.WIDE UR12, UR12, 0x4, UR6 ;  /* 0x000000040c0c78a5 */ /* 0x000fcc000f8e0206 */
[----:B------:R-:W-:Y:S02]  /*28d0*/  IMAD.U32 R6, RZ, RZ, UR12 ;  /* 0x0000000cff067e24 */ /* 0x000fe4000f8e00ff */
[----:B---34-:R-:W-:-:S05]  /*28e0*/  IMAD.U32 R7, RZ, RZ, UR13 ;  /* 0x0000000dff077e24 */ /* 0x018fca000f8e00ff */
[----:B------:R-:W3:Y:S01]  /*28f0*/  LDG.E R6, desc[UR18][R6.64] ;  /* 0x0000001206067981 */ /* 0x000ee2000c1e1900 */
[----:B0-----:R-:W-:-:S05]  /*2900*/  VIADD R3, R3, 0xffffffff ;  /* 0xffffffff03037836 */ /* 0x001fca0000000000 */
[----:B------:R0:W-:Y:S04]  /*2910*/  STS [R8+0x4], R3 ;  /* 0x0000040308007388 */ /* 0x0001e80000000800 */
[----:B---3--:R0:W-:Y:S02]  /*2920*/  STS [R8], R6 ;  /* 0x0000000608007388 */ /* 0x0081e40000000800 */
.L_x_122:
[----:B------:R-:W-:Y:S05]  /*2930*/  BSYNC.RECONVERGENT B0 ;  /* 0x0000000000007941 */ /* 0x000fea0003800200 */
.L_x_121:
[----:B------:R-:W-:Y:S06]  /*2940*/  BAR.SYNC.DEFER_BLOCKING 0x0 ;  /* 0x0000000000007b1d */ /* 0x000fec0000010000 */
[----:B------:R-:W5:Y:S02]  /*2950*/  LDS.64 R4, [R8] ;  /* 0x0000000008047984 */ /* 0x000f640000000a00 */
[----:B-----5:R-:W-:-:S13]  /*2960*/  ISETP.GE.AND P0, PT, R4, 0x1, PT ;  /* 0x000000010400780c */ /* 0x020fda0003f06270 */
[----:B------:R-:W-:Y:S05]  /*2970*/  @!P0 BRA `(.L_x_123) ;  /* 0x0000000400f48947 */ /* 0x000fea0003800000 */
[----:B0-----:R-:W-:Y:S01]  /*2980*/  MOV R8, R4 ;  /* 0x0000000400087202 */ /* 0x001fe20000000f00 */
[----:B------:R-:W-:-:S07]  /*2990*/  IMAD.MOV.U32 R9, RZ, RZ, R5 ;  /* 0x000000ffff097224 */ /* 0x000fce00078e0005 */
.L_x_134:
[----:B0-----:R-:W-:Y:S01]  /*29a0*/  IMAD.IADD R10, R9, 0x1, -R0 ;  /* 0x00000001090a7824 */ /* 0x001fe200078e0a00 */
[----:B------:R-:W-:Y:S04]  /*29b0*/  BSSY.RECONVERGENT B0, `(.L_x_124) ;  /* 0x0000072000007945 */ /* 0x000fe80003800200 */
[----:B------:R-:W-:-:S13]  /*29c0*/  ISETP.GE.AND P0, PT, R10, 0x1, PT ;  /* 0x000000010a00780c */ /* 0x000fda0003f06270 */
[----:B------:R-:W-:Y:S05]  /*29d0*/  @!P0 BRA `(.L_x_125) ;  /* 0x0000000400bc8947 */ /* 0x000fea0003800000 */
[----:B-1-34-:R-:W-:-:S04]  /*29e0*/  IMAD.MOV.U32 R7, RZ, RZ, 0x8 ;  /* 0x00000008ff077424 */ /* 0x01afc800078e00ff */
[----:B------:R-:W-:-:S05]  /*29f0*/  IMAD.WIDE.U32 R6, R10, R7, UR8 ;  /* 0x000000080a067e25 */ /* 0x000fca000f8e0007 */
[----:B------:R-:W3:Y:S01]  /*2a00*/  LDG.E R9, desc[UR18][R6.64] ;  /* 0x0000001206097981 */ /* 0x000ee2000c1e1900 */
[----:B------:R-:W-:-:S05]  /*2a10*/  HFMA2 R4, -RZ, RZ, 0, 2.384185791015625e-07 ;  /* 0x00000004ff047431 */ /* 0x000fca00000001ff */
[----:B---3--:R-:W-:-:S06]  /*2a20*/  IMAD.WIDE R4, R9, R4, UR6 ;  /* 0x0000000609047e25 */ /* 0x008fcc000f8e0204 */
[----:B------:R-:W3:Y:S02]  /*2a30*/  LDG.E R5, desc[UR18][R4.64] ;  /* 0x0000001204057981 */ /* 0x000ee4000c1e1900 */
[----:B---3--:R-:W-:-:S13]  /*2a40*/  ISETP.NE.AND P0, PT, R5, R8, PT ;  /* 0x000000080500720c */ /* 0x008fda0003f05270 */
[----:B------:R-:W-:Y:S05]  /*2a50*/  @P0 BRA `(.L_x_125) ;  /* 0x00000004009c0947 */ /* 0x000fea0003800000 */
[----:B------:R-:W-:Y:S01]  /*2a60*/  IMAD.U32 R18, RZ, RZ, UR14 ;  /* 0x0000000eff127e24 */ /* 0x000fe2000f8e00ff */
[----:B------:R-:W0:Y:S01]  /*2a70*/  LDC.64 R4, c[0x0][0x3d8] ;  /* 0x0000f600ff047b82 */ /* 0x000e220000000a00 */
[----:B------:R-:W-:Y:S01]  /*2a80*/  IMAD.U32 R19, RZ, RZ, UR15 ;  /* 0x0000000fff137e24 */ /* 0x000fe2000f8e00ff */
[----:B------:R-:W1:Y:S01]  /*2a90*/  LDCU.64 UR12, c[0x0][0x3d0] ;  /* 0x00007a00ff0c77ac */ /* 0x000e620008000a00 */
[----:B------:R-:W-:Y:S01]  /*2aa0*/  SHF.R.S32.HI R8, RZ, 0x1f, R9 ;  /* 0x0000001fff087819 */ /* 0x000fe20000011409 */
[----:B------:R3:W5:Y:S04]  /*2ab0*/  LDG.E R7, desc[UR18][R6.64+0x4] ;  /* 0x0000041206077981 */ /* 0x000768000c1e1900 */
[----:B------:R-:W0:Y:S01]  /*2ac0*/  LDG.E R3, desc[UR18][R18.64+0x4] ;  /* 0x0000041212037981 */ /* 0x000e22000c1e1900 */
[----:B-1----:R-:W-:-:S04]  /*2ad0*/  LEA R20, P0, R9, UR12, 0x2 ;  /* 0x0000000c09147c11 */ /* 0x002fc8000f8010ff */
[----:B------:R-:W-:-:S05]  /*2ae0*/  LEA.HI.X R21, R9, UR13, R8, 0x2, P0 ;  /* 0x0000000d09157c11 */ /* 0x000fca00080f1408 */
[----:B------:R-:W4:Y:S01]  /*2af0*/  LDG.E R20, desc[UR18][R20.64] ;  /* 0x0000001214147981 */ /* 0x000f22000c1e1900 */
[----:B0-----:R-:W-:-:S06]  /*2b00*/  IMAD.WIDE R16, R3, 0x4, R4 ;  /* 0x0000000403107825 */ /* 0x001fcc00078e0204 */
[----:B------:R-:W4:Y:S01]  /*2b10*/  LDG.E R17, desc[UR18][R16.64+-0x4] ;  /* 0xfffffc1210117981 */ /* 0x000f22000c1e1900 */
[----:B------:R-:W-:Y:S01]  /*2b20*/  BSSY.RECONVERGENT B1, `(.L_x_126) ;  /* 0x000001c000017945 */ /* 0x000fe20003800200 */
[----:B------:R-:W-:Y:S01]  /*2b30*/  IMAD.MOV.U32 R11, RZ, RZ, RZ ;  /* 0x000000ffff0b7224 */ /* 0x000fe200078e00ff */
[----:B----4-:R-:W-:-:S13]  /*2b40*/  FSETP.GT.AND P0, PT, R17, R20, PT ;  /* 0x000000141100720b */ /* 0x010fda0003f04000 */
[----:B---3--:R-:W-:Y:S05]  /*2b50*/  @!P0 BRA `(.L_x_127) ;  /* 0x0000000000608947 */ /* 0x008fea0003800000 */
[----:B------:R-:W-:Y:S01]  /*2b60*/  MOV R18, UR14 ;  /* 0x0000000e00127c02 */ /* 0x000fe20008000f00 */
[----:B------:R-:W-:Y:S01]  /*2b70*/  IMAD.U32 R19, RZ, RZ, UR15 ;  /* 0x0000000fff137e24 */ /* 0x000fe2000f8e00ff */
[----:B------:R-:W0:Y:S04]  /*2b80*/  LDC.64 R16, c[0x0][0x3e0] ;  /* 0x0000f800ff107b82 */ /* 0x000e280000000a00 */
[----:B------:R-:W3:Y:S02]  /*2b90*/  LDG.E R6, desc[UR18][R18.64] ;  /* 0x0000001212067981 */ /* 0x000ee4000c1e1900 */
[----:B---3--:R-:W-:-:S13]  /*2ba0*/  ISETP.GE.AND P0, PT, R6, R3, PT ;  /* 0x000000030600720c */ /* 0x008fda0003f06270 */
[----:B0-----:R-:W-:Y:S05]  /*2bb0*/  @P0 BRA `(.L_x_128) ;  /* 0x0000000000340947 */ /* 0x001fea0003800000 */
[----:B------:R-:W-:Y:S01]  /*2bc0*/  BSSY.RECONVERGENT B2, `(.L_x_128) ;  /* 0x000000c000027945 */ /* 0x000fe20003800200 */
[----:B------:R-:W-:-:S07]  /*2bd0*/  IMAD.MOV.U32 R11, RZ, RZ, R3 ;  /* 0x000000ffff0b7224 */ /* 0x000fce00078e0003 */
.L_x_129:
[----:B------:R-:W-:-:S05]  /*2be0*/  IMAD.IADD R18, R11, 0x1, R6 ;  /* 0x000000010b127824 */ /* 0x000fca00078e0206 */
[----:B------:R-:W-:-:S04]  /*2bf0*/  LEA.HI R18, R18, R18, RZ, 0x1 ;  /* 0x0000001212127211 */ /* 0x000fc800078f08ff */
[----:B------:R-:W-:-:S05]  /*2c00*/  SHF.R.S32.HI R21, RZ, 0x1, R18 ;  /* 0x00000001ff157819 */ /* 0x000fca0000011412 */
[----:B------:R-:W-:-:S06]  /*2c10*/  IMAD.WIDE R18, R21, 0x4, R4 ;  /* 0x0000000415127825 */ /* 0x000fcc00078e0204 */
[----:B------:R-:W3:Y:S02]  /*2c20*/  LDG.E R19, desc[UR18][R18.64] ;  /* 0x0000001212137981 */ /* 0x000ee4000c1e1900 */
[----:B---3--:R-:W-:-:S04]  /*2c30*/  FSETP.GTU.AND P0, PT, R19, R20, PT ;  /* 0x000000141300720b */ /* 0x008fc80003f0c000 */
[----:B------:R-:W-:-:S09]  /*2c40*/  SEL R11, R11, R21, !P0 ;  /* 0x000000150b0b7207 */ /* 0x000fd20004000000 */
[----:B------:R-:W-:-:S04]  /*2c50*/  @!P0 IADD3 R6, PT, PT, R21, 0x1, RZ ;  /* 0x0000000115068810 */ /* 0x000fc80007ffe0ff */
[----:B------:R-:W-:-:S13]  /*2c60*/  ISETP.GE.AND P0, PT, R6, R11, PT ;  /* 0x0000000b0600720c */ /* 0x000fda0003f06270 */
[----:B------:R-:W-:Y:S05]  /*2c70*/  @!P0 BRA `(.L_x_129) ;  /* 0xfffffffc00d88947 */ /* 0x000fea000383ffff */
[----:B------:R-:W-:Y:S05]  /*2c80*/  BSYNC.RECONVERGENT B2 ;  /* 0x0000000000027941 */ /* 0x000fea0003800200 */
.L_x_128:
[----:B------:R-:W-:-:S06]  /*2c90*/  IMAD.WIDE R16, R6, 0x4, R16 ;  /* 0x0000000406107825 */ /* 0x000fcc00078e0210 */
[----:B------:R-:W3:Y:S01]  /*2ca0*/  LDG.E R17, desc[UR18][R16.64] ;  /* 0x0000001210117981 */ /* 0x000ee2000c1e1900 */
[----:B------:R-:W-:-:S05]  /*2cb0*/  IMAD.IADD R3, R3, 0x1, -R6 ;  /* 0x0000000103037824 */ /* 0x000fca00078e0a06 */
[----:B------:R-:W-:-:S05]  /*2cc0*/  I2FP.F32.S32 R3, R3 ;  /* 0x0000000300037245 */ /* 0x000fca0000201400 */
[----:B---3--:R-:W-:-:S07]  /*2cd0*/  FFMA R11, -R20, R3, R17 ;  /* 0x00000003140b7223 */ /* 0x008fce0000000111 */
.L_x_127:
[----:B------:R-:W-:Y:S05]  /*2ce0*/  BSYNC.RECONVERGENT B1 ;  /* 0x0000000000017941 */ /* 0x000fea0003800200 */
.L_x_126:
[C---:B------:R-:W-:Y:S01]  /*2cf0*/  IMAD.SHL.U32 R5, R9.reuse, 0x4, RZ ;  /* 0x0000000409057824 */ /* 0x040fe200078e00ff */
[----:B------:R-:W-:-:S04]  /*2d00*/  SHF.L.U64.HI R21, R9, 0x2, R8 ;  /* 0x0000000209157819 */ /* 0x000fc80000010208 */
[----:B------:R-:W-:-:S04]  /*2d10*/  IADD3 R18, P0, PT, R5, UR4, RZ ;  /* 0x0000000405127c10 */ /* 0x000fc8000ff1e0ff */
[----:B------:R-:W-:-:S05]  /*2d20*/  IADD3.X R19, PT, PT, R21, UR5, RZ, P0, !PT ;  /* 0x0000000515137c10 */ /* 0x000fca00087fe4ff */
[----:B------:R-:W2:Y:S01]  /*2d30*/  LDG.E R4, desc[UR18][R18.64] ;  /* 0x0000001212047981 */ /* 0x000ea2000c1e1900 */
[----:B------:R-:W-:-:S04]  /*2d40*/  IMAD.MOV.U32 R16, RZ, RZ, 0x4 ;  /* 0x00000004ff107424 */ /* 0x000fc800078e00ff */
[----:B-----5:R-:W-:-:S05]  /*2d50*/  IMAD.WIDE R16, R7, R16, UR4 ;  /* 0x0000000407107e25 */ /* 0x020fca000f8e0210 */
[----:B------:R-:W3:Y:S01]  /*2d60*/  LDG.E R3, desc[UR18][R16.64] ;  /* 0x0000001210037981 */ /* 0x000ee2000c1e1900 */
[----:B------:R-:W-:Y:S01]  /*2d70*/  BSSY.RECONVERGENT B1, `(.L_x_130) ;  /* 0x000000d000017945 */ /* 0x000fe20003800200 */
[----:B--2---:R-:W0:Y:S08]  /*2d80*/  MUFU.RCP R23, R4 ;  /* 0x0000000400177308 */ /* 0x004e300000001000 */
[----:B---3--:R-:W1:Y:S01]  /*2d90*/  FCHK P0, R3, R4 ;  /* 0x0000000403007302 */ /* 0x008e620000000000 */
[----:B0-----:R-:W-:-:S04]  /*2da0*/  FFMA R6, -R4, R23, 1 ;  /* 0x3f80000004067423 */ /* 0x001fc80000000117 */
[----:B------:R-:W-:Y:S01]  /*2db0*/  FFMA R20, R23, R6, R23 ;  /* 0x0000000617147223 */ /* 0x000fe20000000017 */
[----:B------:R-:W-:-:S04]  /*2dc0*/  IMAD.WIDE R6, R7, 0x4, R14 ;  /* 0x0000000407067825 */ /* 0x000fc800078e020e */
[----:B------:R-:W-:-:S04]  /*2dd0*/  FFMA R23, R3, R20, RZ ;  /* 0x0000001403177223 */ /* 0x000fc800000000ff */
[----:B------:R-:W-:-:S04]  /*2de0*/  FFMA R22, -R4, R23, R3 ;  /* 0x0000001704167223 */ /* 0x000fc80000000103 */
[----:B------:R-:W-:Y:S01]  /*2df0*/  FFMA R20, R20, R22, R23 ;  /* 0x0000001614147223 */ /* 0x000fe20000000017 */
[----:B-1----:R-:W-:Y:S06]  /*2e00*/  @!P0 BRA `(.L_x_131) ;  /* 0x00000000000c8947 */ /* 0x002fec0003800000 */
[----:B------:R-:W-:-:S07]  /*2e10*/  MOV R16, 0x2e30 ;  /* 0x00002e3000107802 */ /* 0x000fce0000000f00 */
[----:B------:R-:W-:Y:S05]  /*2e20*/  CALL.REL.NOINC `($__internal_0_$__cuda_sm3x_div_rn_noftz_f32_slowpath) ;  /* 0x0000000000dc7944 */ /* 0x000fea0003c00000 */
[----:B------:R-:W-:-:S07]  /*2e30*/  MOV R20, R3 ;  /* 0x0000000300147202 */ /* 0x000fce0000000f00 */
.L_x_131:
[----:B------:R-:W-:Y:S05]  /*2e40*/  BSYNC.RECONVERGENT B1 ;  /* 0x0000000000017941 */ /* 0x000fea0003800200 */
.L_x_130:
[----:B------:R-:W-:Y:S01]  /*2e50*/  IADD3 R4, P0, PT, R5, UR10, RZ ;  /* 0x0000000a05047c10 */ /* 0x000fe2000ff1e0ff */
[----:B------:R-:W0:Y:S03]  /*2e60*/  LDCU.64 UR12, c[0x0][0x3c8] ;  /* 0x00007900ff0c77ac */ /* 0x000e260008000a00 */
[----:B------:R-:W-:-:S05]  /*2e70*/  IADD3.X R5, PT, PT, R21, UR11, RZ, P0, !PT ;  /* 0x0000000b15057c10 */ /* 0x000fca00087fe4ff */
[----:B------:R-:W2:Y:S01]  /*2e80*/  LDG.E R18, desc[UR18][R4.64] ;  /* 0x0000001204127981 */ /* 0x000ea2000c1e1900 */
[----:B------:R-:W-:Y:S01]  /*2e90*/  IADD3 R3, P0, PT, R9, UR17, RZ ;  /* 0x0000001109037c10 */ /* 0x000fe2000ff1e0ff */
[----:B------:R-:W-:-:S04]  /*2ea0*/  IMAD.MOV.U32 R21, RZ, RZ, 0x1 ;  /* 0x00000001ff157424 */ /* 0x000fc800078e00ff */
[----:B------:R-:W-:Y:S01]  /*2eb0*/  IMAD.X R22, RZ, RZ, R8, P0 ;  /* 0x000000ffff167224 */ /* 0x000fe200000e0608 */
[----:B0-----:R-:W-:-:S04]  /*2ec0*/  LEA R16, P0, R3, UR12, 0x2 ;  /* 0x0000000c03107c11 */ /* 0x001fc8000f8010ff */
[----:B------:R-:W-:Y:S01]  /*2ed0*/  LEA.HI.X R17, R3, UR13, R22, 0x2, P0 ;  /* 0x0000000d03117c11 */ /* 0x000fe200080f1416 */
[----:B--2---:R-:W-:-:S04]  /*2ee0*/  FADD R11, R18, R11 ;  /* 0x0000000b120b7221 */ /* 0x004fc80000000000 */
[----:B------:R-:W-:-:S05]  /*2ef0*/  FMUL R3, R11, R20 ;  /* 0x000000140b037220 */ /* 0x000fca0000400000 */
[----:B------:R0:W-:Y:S04]  /*2f00*/  REDG.E.ADD.F32.FTZ.RN.STRONG.GPU desc[UR18][R6.64], R3 ;  /* 0x00000003060079a6 */ /* 0x0001e8000c12f312 */
[----:B------:R-:W2:Y:S01]  /*2f10*/  ATOMG.E.EXCH.STRONG.GPU PT, R16, desc[UR18][R16.64], R21 ;  /* 0x80000015101079a8 */ /* 0x000ea2000c1ef112 */
[----:B------:R-:W-:Y:S01]  /*2f20*/  IADD3 R11, PT, PT, R10, -0x1, RZ ;  /* 0xffffffff0a0b7810 */ /* 0x000fe20007ffe0ff */
[----:B------:R-:W-:Y:S01]  /*2f30*/  IMAD.MOV.U32 R18, RZ, RZ, 0x8 ;  /* 0x00000008ff127424 */ /* 0x000fe200078e00ff */
[----:B------:R-:W-:Y:S03]  /*2f40*/  BSSY.RECONVERGENT B1, `(.L_x_132) ;  /* 0x0000009000017945 */ /* 0x000fe60003800200 */
[----:B------:R-:W-:Y:S01]  /*2f50*/  IMAD.WIDE.U32 R18, R11, R18, UR8 ;  /* 0x000000080b127e25 */ /* 0x000fe2000f8e0012 */
[----:B--2---:R-:W-:-:S13]  /*2f60*/  ISETP.NE.AND P0, PT, R16, RZ, PT ;  /* 0x000000ff1000720c */ /* 0x004fda0003f05270 */
[----:B0-----:R-:W-:Y:S05]  /*2f70*/  @P0 BRA `(.L_x_133) ;  /* 0x0000000000140947 */ /* 0x001fea0003800000 */
[----:B------:R-:W2:Y:S01]  /*2f80*/  LDG.E R5, desc[UR18][R4.64] ;  /* 0x0000001204057981 */ /* 0x000ea2000c1e1900 */
[----:B------:R-:W0:Y:S02]  /*2f90*/  LDCU.64 UR12, c[0x0][0x3c0] ;  /* 0x00007800ff0c77ac */ /* 0x000e240008000a00 */
[----:B0-----:R-:W-:-:S04]  /*2fa0*/  LEA R6, P0, R9, UR12, 0x2 ;  /* 0x0000000c09067c11 */ /* 0x001fc8000f8010ff */
[----:B------:R-:W-:-:S05]  /*2fb0*/  LEA.HI.X R7, R9, UR13, R8, 0x2, P0 ;  /* 0x0000000d09077c11 */ /* 0x000fca00080f1408 */
[----:B--2---:R0:W-:Y:S04]  /*2fc0*/  REDG.E.ADD.F32.FTZ.RN.STRONG.GPU desc[UR18][R6.64], R5 ;  /* 0x00000005060079a6 */ /* 0x0041e8000c12f312 */
.L_x_133:
[----:B------:R-:W-:Y:S05]  /*2fd0*/  BSYNC.RECONVERGENT B1 ;  /* 0x0000000000017941 */ /* 0x000fea0003800200 */
.L_x_132:
[----:B------:R-:W2:Y:S01]  /*2fe0*/  LDG.E R4, desc[UR18][R18.64] ;  /* 0x0000001212047981 */ /* 0x000ea2000c1e1900 */
[----:B0-----:R-:W-:Y:S01]  /*2ff0*/  IMAD.MOV.U32 R5, RZ, RZ, 0x4 ;  /* 0x00000004ff057424 */ /* 0x001fe200078e00ff */
[----:B------:R-:W0:Y:S01]  /*3000*/  S2UR UR13, SR_CgaCtaId ;  /* 0x00000000000d79c3 */ /* 0x000e220000008800 */
[----:B------:R-:W-:Y:S02]  /*3010*/  UMOV UR12, 0x400 ;  /* 0x00000400000c7882 */ /* 0x000fe40000000000 */
[----:B0-----:R-:W-:-:S09]  /*3020*/  ULEA UR12, UR13, UR12, 0x18 ;  /* 0x0000000c0d0c7291 */ /* 0x001fd2000f8ec0ff */
[----:B------:R-:W0:Y:S01]  /*3030*/  LDS R3, [UR12] ;  /* 0x0000000cff037984 */ /* 0x000e220008000800 */
[----:B--2---:R-:W-:-:S06]  /*3040*/  IMAD.WIDE R4, R4, R5, UR6 ;  /* 0x0000000604047e25 */ /* 0x004fcc000f8e0205 */
[----:B------:R-:W2:Y:S01]  /*3050*/  LDG.E R5, desc[UR18][R4.64] ;  /* 0x0000001204057981 */ /* 0x000ea2000c1e1900 */
[----:B0-----:R-:W-:-:S05]  /*3060*/  VIADD R6, R3, 0xffffffff ;  /* 0xffffffff03067836 */ /* 0x001fca0000000000 */
[----:B--2---:R-:W-:-:S04]  /*3070*/  ISETP.NE.AND P0, PT, R5, R6, PT ;  /* 0x000000060500720c */ /* 0x004fc80003f05270 */
[----:B------:R-:W-:-:S04]  /*3080*/  ISETP.NE.AND P0, PT, R0, 0x1f, P0 ;  /* 0x0000001f0000780c */ /* 0x000fc80000705270 */
[----:B------:R-:W-:-:S09]  /*3090*/  ISETP.NE.AND P1, PT, R5, R6, !P0 ;  /* 0x000000060500720c */ /* 0x000fd20004725270 */
[----:B------:R-:W-:-:S04]  /*30a0*/  @!P0 IMAD.MOV.U32 R10, RZ, RZ, R6 ;  /* 0x000000ffff0a8224 */ /* 0x000fc800078e0006 */
[----:B------:R-:W-:-:S05]  /*30b0*/  @P1 IADD3 R10, PT, PT, R3, RZ, RZ ;  /* 0x000000ff030a1210 */ /* 0x000fca0007ffe0ff */
[----:B------:R0:W-:Y:S02]  /*30c0*/  @!P0 STS.64 [UR12], R10 ;  /* 0x0000000aff008988 */ /* 0x0001e40008000a0c */
.L_x_125:
[----:B------:R-:W-:Y:S05]  /*30d0*/  BSYNC.RECONVERGENT B0 ;  /* 0x0000000000007941 */ /* 0x000fea0003800200 */
.L_x_124:
[----:B------:R-:W5:Y:S08]  /*30e0*/  S2UR UR13, SR_CgaCtaId ;  /* 0x00000000000d79c3 */ /* 0x000f700000008800 */
[----:B------:R-:W-:Y:S06]  /*30f0*/  BAR.SYNC.DEFER_BLOCKING 0x0 ;  /* 0x0000000000007b1d */ /* 0x000fec0000010000 */
[----:B------:R-:W-:-:S02]  /*3100*/  UMOV UR12, 0x400 ;  /* 0x00000400000c7882 */ /* 0x000fc40000000000 */
[----:B-----5:R-:W-:-:S09]  /*3110*/  ULEA UR12, UR13, UR12, 0x18 ;  /* 0x0000000c0d0c7291 */ /* 0x020fd2000f8ec0ff */
[----:B------:R-:W5:Y:S02]  /*3120*/  LDS.64 R8, [UR12] ;  /* 0x0000000cff087984 */ /* 0x000f640008000a00 */
[----:B-----5:R-:W-:-:S13]  /*3130*/  ISETP.GT.AND P0, PT, R8, RZ, PT ;  /* 0x000000ff0800720c */ /* 0x020fda0003f04270 */
[----:B------:R-:W-:Y:S05]  /*3140*/  @P0 BRA `(.L_x_134) ;  /* 0xfffffff800140947 */ /* 0x000fea000383ffff */
.L_x_123:
[----:B------:R-:W5:Y:S01]  /*3150*/  LDCU UR12, c[0x0][0x380] ;  /* 0x00007000ff0c77ac */ /* 0x000f620008000800 */
[----:B------:R-:W-:-:S04]  /*3160*/  UIADD3 UR16, UPT, UPT, UR16, 0x400, URZ ;  /* 0x0000040010107890 */ /* 0x000fc8000fffe0ff */
[----:B-----5:R-:W-:-:S09]  /*3170*/  UISETP.GT.AND UP0, UPT, UR16, UR12, UPT ;  /* 0x0000000c1000728c */ /* 0x020fd2000bf04270 */
[----:B------:R-:W-:Y:S05]  /*3180*/  BRA.U !UP0, `(.L_x_135) ;  /* 0xffffffd108247547 */ /* 0x000fea000b83ffff */
[----:B------:R-:W-:Y:S05]  /*3190*/  EXIT ;  /* 0x000000000000794d */ /* 0x000fea0003800000 */
        .weak           $__internal_0_$__cuda_sm3x_div_rn_noftz_f32_slowpath
        .type           $__internal_0_$__cuda_sm3x_div_rn_noftz_f32_slowpath,@function
        .size           $__internal_0_$__cuda_sm3x_div_rn_noftz_f32_slowpath,(.L_x_148 - $__internal_0_$__cuda_sm3x_div_rn_noftz_f32_slowpath)
$__internal_0_$__cuda_sm3x_div_rn_noftz_f32_slowpath:
[----:B------:R-:W-:Y:S01]  /*31a0*/  SHF.R.U32.HI R17, RZ, 0x17, R4 ;  /* 0x00000017ff117819 */ /* 0x000fe20000011604 */
[----:B------:R-:W-:Y:S01]  /*31b0*/  BSSY.RECONVERGENT B2, `(.L_x_136) ;  /* 0x0000064000027945 */ /* 0x000fe20003800200 */
[--C-:B------:R-:W-:Y:S01]  /*31c0*/  SHF.R.U32.HI R20, RZ, 0x17, R3.reuse ;  /* 0x00000017ff147819 */ /* 0x100fe20000011603 */
[----:B------:R-:W-:Y:S01]  /*31d0*/  IMAD.MOV.U32 R19, RZ, RZ, R3 ;  /* 0x000000ffff137224 */ /* 0x000fe200078e0003 */
[----:B------:R-:W-:Y:S02]  /*31e0*/  LOP3.LUT R17, R17, 0xff, RZ, 0xc0, !PT ;  /* 0x000000ff11117812 */ /* 0x000fe400078ec0ff */
[----:B------:R-:W-:Y:S02]  /*31f0*/  LOP3.LUT R20, R20, 0xff, RZ, 0xc0, !PT ;  /* 0x000000ff14147812 */ /* 0x000fe400078ec0ff */
[----:B------:R-:W-:Y:S01]  /*3200*/  MOV R22, R4 ;  /* 0x0000000400167202 */ /* 0x000fe20000000f00 */
[----:B------:R-:W-:Y:S02]  /*3210*/  VIADD R24, R17, 0xffffffff ;  /* 0xffffffff11187836 */ /* 0x000fe40000000000 */
[----:B------:R-:W-:-:S03]  /*3220*/  VIADD R23, R20, 0xffffffff ;  /* 0xffffffff14177836 */ /* 0x000fc60000000000 */
[----:B------:R-:W-:-:S04]  /*3230*/  ISETP.GT.U32.AND P0, PT, R24, 0xfd, PT ;  /* 0x000000fd1800780c */ /* 0x000fc80003f04070 */
[----:B------:R-:W-:-:S13]  /*3240*/  ISETP.GT.U32.OR P0, PT, R23, 0xfd, P0 ;  /* 0x000000fd1700780c */ /* 0x000fda0000704470 */
[----:B------:R-:W-:Y:S01]  /*3250*/  @!P0 IMAD.MOV.U32 R18, RZ, RZ, RZ ;  /* 0x000000ffff128224 */ /* 0x000fe200078e00ff */
[----:B------:R-:W-:Y:S06]  /*3260*/  @!P0 BRA `(.L_x_137) ;  /* 0x00000000005c8947 */ /* 0x000fec0003800000 */
[----:B------:R-:W-:Y:S02]  /*3270*/  FSETP.GTU.FTZ.AND P0, PT, |R3|, +INF , PT ;  /* 0x7f8000000300780b */ /* 0x000fe40003f1c200 */
[----:B------:R-:W-:-:S04]  /*3280*/  FSETP.GTU.FTZ.AND P1, PT, |R4|, +INF , PT ;  /* 0x7f8000000400780b */ /* 0x000fc80003f3c200 */
[----:B------:R-:W-:-:S13]  /*3290*/  PLOP3.LUT P0, PT, P0, P1, PT, 0xf8, 0x8f ;  /* 0x00000000008f781c */ /* 0x000fda0000703f70 */
[----:B------:R-:W-:Y:S05]  /*32a0*/  @P0 BRA `(.L_x_138) ;  /* 0x00000004004c0947 */ /* 0x000fea0003800000 */
[----:B------:R-:W-:-:S13]  /*32b0*/  LOP3.LUT P0, RZ, R22, 0x7fffffff, R19, 0xc8, !PT ;  /* 0x7fffffff16ff7812 */ /* 0x000fda000780c813 */
[----:B------:R-:W-:Y:S05]  /*32c0*/  @!P0 BRA `(.L_x_139) ;  /* 0x00000004003c8947 */ /* 0x000fea0003800000 */
[C---:B------:R-:W-:Y:S02]  /*32d0*/  FSETP.NEU.FTZ.AND P1, PT, |R3|.reuse, +INF , PT ;  /* 0x7f8000000300780b */ /* 0x040fe40003f3d200 */
[----:B------:R-:W-:Y:S02]  /*32e0*/  FSETP.NEU.FTZ.AND P2, PT, |R4|, +INF , PT ;  /* 0x7f8000000400780b */ /* 0x000fe40003f5d200 */
[----:B------:R-:W-:-:S11]  /*32f0*/  FSETP.NEU.FTZ.AND P0, PT, |R3|, +INF , PT ;  /* 0x7f8000000300780b */ /* 0x000fd60003f1d200 */
[----:B------:R-:W-:Y:S05]  /*3300*/  @!P2 BRA !P1, `(.L_x_139) ;  /* 0x00000004002ca947 */ /* 0x000fea0004800000 */
[----:B------:R-:W-:-:S04]  /*3310*/  LOP3.LUT P1, RZ, R19, 0x7fffffff, RZ, 0xc0, !PT ;  /* 0x7fffffff13ff7812 */ /* 0x000fc8000782c0ff */
[----:B------:R-:W-:-:S13]  /*3320*/  PLOP3.LUT P1, PT, P2, P1, PT, 0x2f, 0xf2 ;  /* 0x0000000000f2781c */ /* 0x000fda0001722577 */
[----:B------:R-:W-:Y:S05]  /*3330*/  @P1 BRA `(.L_x_140) ;  /* 0x0000000400181947 */ /* 0x000fea0003800000 */
[----:B------:R-:W-:-:S04]  /*3340*/  LOP3.LUT P1, RZ, R22, 0x7fffffff, RZ, 0xc0, !PT ;  /* 0x7fffffff16ff7812 */ /* 0x000fc8000782c0ff */
[----:B------:R-:W-:-:S13]  /*3350*/  PLOP3.LUT P0, PT, P0, P1, PT, 0x2f, 0xf2 ;  /* 0x0000000000f2781c */ /* 0x000fda0000702577 */
[----:B------:R-:W-:Y:S05]  /*3360*/  @P0 BRA `(.L_x_141) ;  /* 0x0000000400000947 */ /* 0x000fea0003800000 */
[----:B------:R-:W-:Y:S02]  /*3370*/  ISETP.GE.AND P0, PT, R23, RZ, PT ;  /* 0x000000ff1700720c */ /* 0x000fe40003f06270 */
[----:B------:R-:W-:-:S11]  /*3380*/  ISETP.GE.AND P1, PT, R24, RZ, PT ;  /* 0x000000ff1800720c */ /* 0x000fd60003f26270 */
[----:B------:R-:W-:Y:S02]  /*3390*/  @P0 IMAD.MOV.U32 R18, RZ, RZ, RZ ;  /* 0x000000ffff120224 */ /* 0x000fe400078e00ff */
[----:B------:R-:W-:Y:S01]  /*33a0*/  @!P0 FFMA R19, R3, 1.84467440737095516160e+19, RZ ;  /* 0x5f80000003138823 */ /* 0x000fe200000000ff */
[----:B------:R-:W-:Y:S02]  /*33b0*/  @!P0 IMAD.MOV.U32 R18, RZ, RZ, -0x40 ;  /* 0xffffffc0ff128424 */ /* 0x000fe400078e00ff */
[----:B------:R-:W-:-:S03]  /*33c0*/  @!P1 FFMA R22, R4, 1.84467440737095516160e+19, RZ ;  /* 0x5f80000004169823 */ /* 0x000fc600000000ff */
[----:B------:R-:W-:-:S07]  /*33d0*/  @!P1 IADD3 R18, PT, PT, R18, 0x40, RZ ;  /* 0x0000004012129810 */ /* 0x000fce0007ffe0ff */
.L_x_137:
[----:B------:R-:W-:Y:S01]  /*33e0*/  LEA R3, R17, 0xc0800000, 0x17 ;  /* 0xc080000011037811 */ /* 0x000fe200078eb8ff */
[----:B------:R-:W-:Y:S04]  /*33f0*/  BSSY.RECONVERGENT B3, `(.L_x_142) ;  /* 0x0000036000037945 */ /* 0x000fe80003800200 */
[----:B------:R-:W-:Y:S02]  /*3400*/  IMAD.IADD R23, R22, 0x1, -R3 ;  /* 0x0000000116177824 */ /* 0x000fe400078e0a03 */
[----:B------:R-:W-:Y:S02]  /*3410*/  VIADD R22, R20, 0xffffff81 ;  /* 0xffffff8114167836 */ /* 0x000fe40000000000 */
[----:B------:R0:W1:Y:S01]  /*3420*/  MUFU.RCP R4, R23 ;  /* 0x0000001700047308 */ /* 0x0000620000001000 */
[----:B------:R-:W-:Y:S01]  /*3430*/  FADD.FTZ R24, -R23, -RZ ;  /* 0x800000ff17187221 */ /* 0x000fe20000010100 */
[C---:B------:R-:W-:Y:S01]  /*3440*/  IMAD R3, R22.reuse, -0x800000, R19 ;  /* 0xff80000016037824 */ /* 0x040fe200078e0213 */
[----:B0-----:R-:W-:-:S05]  /*3450*/  IADD3 R23, PT, PT, R22, 0x7f, -R17 ;  /* 0x0000007f16177810 */ /* 0x001fca0007ffe811 */
[----:B------:R-:W-:Y:S02]  /*3460*/  IMAD.IADD R18, R23, 0x1, R18 ;  /* 0x0000000117127824 */ /* 0x000fe400078e0212 */
[----:B-1----:R-:W-:-:S04]  /*3470*/  FFMA R25, R4, R24, 1 ;  /* 0x3f80000004197423 */ /* 0x002fc80000000018 */
[----:B------:R-:W-:-:S04]  /*3480*/  FFMA R4, R4, R25, R4 ;  /* 0x0000001904047223 */ /* 0x000fc80000000004 */
[----:B------:R-:W-:-:S04]  /*3490*/  FFMA R19, R3, R4, RZ ;  /* 0x0000000403137223 */ /* 0x000fc800000000ff */
[----:B------:R-:W-:-:S04]  /*34a0*/  FFMA R20, R24, R19, R3 ;  /* 0x0000001318147223 */ /* 0x000fc80000000003 */
[----:B------:R-:W-:-:S04]  /*34b0*/  FFMA R19, R4, R20, R19 ;  /* 0x0000001404137223 */ /* 0x000fc80000000013 */
[----:B------:R-:W-:-:S04]  /*34c0*/  FFMA R20, R24, R19, R3 ;  /* 0x0000001318147223 */ /* 0x000fc80000000003 */
[----:B------:R-:W-:-:S05]  /*34d0*/  FFMA R3, R4, R20, R19 ;  /* 0x0000001404037223 */ /* 0x000fca0000000013 */
[----:B------:R-:W-:-:S04]  /*34e0*/  SHF.R.U32.HI R17, RZ, 0x17, R3 ;  /* 0x00000017ff117819 */ /* 0x000fc80000011603 */
[----:B------:R-:W-:-:S04]  /*34f0*/  LOP3.LUT R17, R17, 0xff, RZ, 0xc0, !PT ;  /* 0x000000ff11117812 */ /* 0x000fc800078ec0ff */
[----:B------:R-:W-:-:S05]  /*3500*/  IADD3 R22, PT, PT, R17, R18, RZ ;  /* 0x0000001211167210 */ /* 0x000fca0007ffe0ff */
[----:B------:R-:W-:-:S05]  /*3510*/  VIADD R17, R22, 0xffffffff ;  /* 0xffffffff16117836 */ /* 0x000fca0000000000 */
[----:B------:R-:W-:-:S13]  /*3520*/  ISETP.GE.U32.AND P0, PT, R17, 0xfe, PT ;  /* 0x000000fe1100780c */ /* 0x000fda0003f06070 */
[----:B------:R-:W-:Y:S05]  /*3530*/  @!P0 BRA `(.L_x_143) ;  /* 0x0000000000808947 */ /* 0x000fea0003800000 */
[----:B------:R-:W-:-:S13]  /*3540*/  ISETP.GT.AND P0, PT, R22, 0xfe, PT ;  /* 0x000000fe1600780c */ /* 0x000fda0003f04270 */
[----:B------:R-:W-:Y:S05]  /*3550*/  @P0 BRA `(.L_x_144) ;  /* 0x00000000006c0947 */ /* 0x000fea0003800000 */
[----:B------:R-:W-:-:S13]  /*3560*/  ISETP.GE.AND P0, PT, R22, 0x1, PT ;  /* 0x000000011600780c */ /* 0x000fda0003f06270 */
[----:B------:R-:W-:Y:S05]  /*3570*/  @P0 BRA `(.L_x_145) ;  /* 0x0000000000740947 */ /* 0x000fea0003800000 */
[----:B------:R-:W-:Y:S02]  /*3580*/  ISETP.GE.AND P0, PT, R22, -0x18, PT ;  /* 0xffffffe81600780c */ /* 0x000fe40003f06270 */
[----:B------:R-:W-:-:S11]  /*3590*/  LOP3.LUT R3, R3, 0x80000000, RZ, 0xc0, !PT ;  /* 0x8000000003037812 */ /* 0x000fd600078ec0ff */
[----:B------:R-:W-:Y:S05]  /*35a0*/  @!P0 BRA `(.L_x_145) ;  /* 0x0000000000688947 */ /* 0x000fea0003800000 */
[-CC-:B------:R-:W-:Y:S01]  /*35b0*/  FFMA.RZ R17, R4, R20.reuse, R19.reuse ;  /* 0x0000001404117223 */ /* 0x180fe2000000c013 */
[C---:B------:R-:W-:Y:S02]  /*35c0*/  ISETP.NE.AND P2, PT, R22.reuse, RZ, PT ;  /* 0x000000ff1600720c */ /* 0x040fe40003f45270 */
[----:B------:R-:W-:Y:S02]  /*35d0*/  ISETP.NE.AND P1, PT, R22, RZ, PT ;  /* 0x000000ff1600720c */ /* 0x000fe40003f25270 */
[----:B------:R-:W-:Y:S01]  /*35e0*/  LOP3.LUT R18, R17, 0x7fffff, RZ, 0xc0, !PT ;  /* 0x007fffff11127812 */ /* 0x000fe200078ec0ff */
[CCC-:B------:R-:W-:Y:S01]  /*35f0*/  FFMA.RP R17, R4.reuse, R20.reuse, R19.reuse ;  /* 0x0000001404117223 */ /* 0x1c0fe20000008013 */
[----:B------:R-:W-:Y:S01]  /*3600*/  FFMA.RM R4, R4, R20, R19 ;  /* 0x0000001404047223 */ /* 0x000fe20000004013 */
[----:B------:R-:W-:Y:S01]  /*3610*/  VIADD R19, R22, 0x20 ;  /* 0x0000002016137836 */ /* 0x000fe20000000000 */
[----:B------:R-:W-:Y:S01]  /*3620*/  LOP3.LUT R18, R18, 0x800000, RZ, 0xfc, !PT ;  /* 0x0080000012127812 */ /* 0x000fe200078efcff */
[----:B------:R-:W-:-:S02]  /*3630*/  IMAD.MOV R20, RZ, RZ, -R22 ;  /* 0x000000ffff147224 */ /* 0x000fc400078e0a16 */
[----:B------:R-:W-:Y:S02]  /*3640*/  FSETP.NEU.FTZ.AND P0, PT, R17, R4, PT ;  /* 0x000000041100720b */ /* 0x000fe40003f1d000 */
[----:B------:R-:W-:Y:S02]  /*3650*/  SHF.L.U32 R19, R18, R19, RZ ;  /* 0x0000001312137219 */ /* 0x000fe400000006ff */
[----:B------:R-:W-:Y:S02]  /*3660*/  SEL R17, R20, RZ, P2 ;  /* 0x000000ff14117207 */ /* 0x000fe40001000000 */
[----:B------:R-:W-:Y:S02]  /*3670*/  ISETP.NE.AND P1, PT, R19, RZ, P1 ;  /* 0x000000ff1300720c */ /* 0x000fe40000f25270 */
[----:B------:R-:W-:Y:S02]  /*3680*/  SHF.R.U32.HI R17, RZ, R17, R18 ;  /* 0x00000011ff117219 */ /* 0x000fe40000011612 */
[----:B------:R-:W-:-:S02]  /*3690*/  PLOP3.LUT P0, PT, P0, P1, PT, 0xf8, 0x8f ;  /* 0x00000000008f781c */ /* 0x000fc40000703f70 */
[----:B------:R-:W-:Y:S02]  /*36a0*/  SHF.R.U32.HI R19, RZ, 0x1, R17 ;  /* 0x00000001ff137819 */ /* 0x000fe40000011611 */
[----:B------:R-:W-:-:S04]  /*36b0*/  SEL R4, RZ, 0x1, !P0 ;  /* 0x00000001ff047807 */ /* 0x000fc80004000000 */
[----:B------:R-:W-:-:S04]  /*36c0*/  LOP3.LUT R4, R4, 0x1, R19, 0xf8, !PT ;  /* 0x0000000104047812 */ /* 0x000fc800078ef813 */
[----:B------:R-:W-:-:S04]  /*36d0*/  LOP3.LUT R4, R4, R17, RZ, 0xc0, !PT ;  /* 0x0000001104047212 */ /* 0x000fc800078ec0ff */
[----:B------:R-:W-:-:S04]  /*36e0*/  IADD3 R4, PT, PT, R19, R4, RZ ;  /* 0x0000000413047210 */ /* 0x000fc80007ffe0ff */
[----:B------:R-:W-:Y:S01]  /*36f0*/  LOP3.LUT R3, R4, R3, RZ, 0xfc, !PT ;  /* 0x0000000304037212 */ /* 0x000fe200078efcff */
[----:B------:R-:W-:Y:S06]  /*3700*/  BRA `(.L_x_145) ;  /* 0x0000000000107947 */ /* 0x000fec0003800000 */
.L_x_144:
[----:B------:R-:W-:-:S04]  /*3710*/  LOP3.LUT R3, R3, 0x80000000, RZ, 0xc0, !PT ;  /* 0x8000000003037812 */ /* 0x000fc800078ec0ff */
[----:B------:R-:W-:Y:S01]  /*3720*/  LOP3.LUT R3, R3, 0x7f800000, RZ, 0xfc, !PT ;  /* 0x7f80000003037812 */ /* 0x000fe200078efcff */
[----:B------:R-:W-:Y:S06]  /*3730*/  BRA `(.L_x_145) ;  /* 0x0000000000047947 */ /* 0x000fec0003800000 */
.L_x_143:
[----:B------:R-:W-:-:S07]  /*3740*/  IMAD R3, R18, 0x800000, R3 ;  /* 0x0080000012037824 */ /* 0x000fce00078e0203 */
.L_x_145:
[----:B------:R-:W-:Y:S05]  /*3750*/  BSYNC.RECONVERGENT B3 ;  /* 0x0000000000037941 */ /* 0x000fea0003800200 */
.L_x_142:
[----:B------:R-:W-:Y:S05]  /*3760*/  BRA `(.L_x_146) ;  /* 0x0000000000207947 */ /* 0x000fea0003800000 */
.L_x_141:
[----:B------:R-:W-:-:S04]  /*3770*/  LOP3.LUT R3, R22, 0x80000000, R19, 0x48, !PT ;  /* 0x8000000016037812 */ /* 0x000fc800078e4813 */
[----:B------:R-:W-:Y:S01]  /*3780*/  LOP3.LUT R3, R3, 0x7f800000, RZ, 0xfc, !PT ;  /* 0x7f80000003037812 */ /* 0x000fe200078efcff */
[----:B------:R-:W-:Y:S06]  /*3790*/  BRA `(.L_x_146) ;  /* 0x0000000000147947 */ /* 0x000fec0003800000 */
.L_x_140:
[----:B------:R-:W-:Y:S01]  /*37a0*/  LOP3.LUT R3, R22, 0x80000000, R19, 0x48, !PT ;  /* 0x8000000016037812 */ /* 0x000fe200078e4813 */
[----:B------:R-:W-:Y:S06]  /*37b0*/  BRA `(.L_x_146) ;  /* 0x00000000000c7947 */ /* 0x000fec0003800000 */
.L_x_139:
[----:B------:R-:W0:Y:S01]  /*37c0*/  MUFU.RSQ R3, -QNAN ;  /* 0xffc0000000037908 */ /* 0x000e220000001400 */
[----:B------:R-:W-:Y:S05]  /*37d0*/  BRA `(.L_x_146) ;  /* 0x0000000000047947 */ /* 0x000fea0003800000 */
.L_x_138:
[----:B------:R-:W-:-:S07]  /*37e0*/  FADD.FTZ R3, R3, R4 ;  /* 0x0000000403037221 */ /* 0x000fce0000010000 */
.L_x_146:
[----:B------:R-:W-:Y:S05]  /*37f0*/  BSYNC.RECONVERGENT B2 ;  /* 0x0000000000027941 */ /* 0x000fea0003800200 */
.L_x_136:
[----:B------:R-:W-:-:S04]  /*3800*/  IMAD.MOV.U32 R17, RZ, RZ, 0x0 ;  /* 0x00000000ff117424 */ /* 0x000fc800078e00ff */
[----:B0-----:R-:W-:Y:S05]  /*3810*/  RET.REL.NODEC R16 `(_Z7brandesiiPiS_S_S_PfS0_P4nodeS0_S_S0_S0_S0_S_) ;  /* 0xffffffc410f87950 */ /* 0x001fea0003c3ffff */
.L_x_147:
        /* <DEDUP_REMOVED lines=14> */
.L_x_148:


//--------------------- .nv.global.init           --------------------------
	.section	.nv.global.init,"aw",@progbits
.nv.global.init:
	.type		$str$3,@object
	.size		$str$3,($str$1 - $str$3)
$str$3:
        /*0000*/ 	.byte	0x0a, 0x00
	.type		$str$1,@object
	.size		$str$1,($str$2 - $str$1)
$str$1:
        /*0002*/ 	.byte	0x25, 0x64, 0x20, 0x00
	.type		$str$2,@object
	.size		$str$2,($str$4 - $str$2)
$str$2:
        /*0006*/ 	.byte	0x0a, 0x43, 0x6f, 0x6c, 0x20, 0x69, 0x73, 0x0a, 0x00
	.type		$str$4,@object
	.size		$str$4,($str - $str$4)
$str$4:
        /*000f*/ 	.byte	0x44, 0x69, 0x73, 0x74, 0x61, 0x6e, 0x63, 0x65, 0x73, 0x20, 0x0a, 0x00
	.type		$str,@object
	.size		$str,(.L_0 - $str)
$str:
        /*001b*/ 	.byte	0x70, 0x72, 0x69, 0x6e, 0x74, 0x69, 0x6e, 0x67, 0x20, 0x66, 0x72, 0x6f, 0x6d, 0x20, 0x64, 0x65
        /*002b*/ 	.byte	0x76, 0x69, 0x63, 0x65, 0x3a, 0x0a, 0x52, 0x6f, 0x77, 0x20, 0x69, 0x73, 0x0a, 0x00
.L_0:


//--------------------- .nv.shared.reserved.0     --------------------------
	.section	.nv.shared.reserved.0,"aw",@nobits
	.weak		__nv_reservedSMEM_offset_0_alias
	.size		__nv_reservedSMEM_offset_0_alias, 0, 64
	.other		__nv_reservedSMEM_offset_0_alias,@"STO_CUDA_RESERVED_SHARED STV_DEFAULT"
__nv_reservedSMEM_offset_0_alias:
	.zero		0
	.zero		64


//--------------------- .nv.shared._Z7brandesiiPiS_S_S_PfS0_P4nodeS0_S_S0_S0_S0_S_ --------------------------
	.section	.nv.shared._Z7brandesiiPiS_S_S_PfS0_P4nodeS0_S_S0_S0_S0_S_,"aw",@nobits
	.sectionflags	@""
	.align	4
.nv.shared._Z7brandesiiPiS_S_S_PfS0_P4nodeS0_S_S0_S0_S0_S_:
	.zero		1032


//--------------------- .nv.constant0._Z10dPrintDistiiPi --------------------------
	.section	.nv.constant0._Z10dPrintDistiiPi,"a",@progbits
	.sectionflags	@""
	.align	4
.nv.constant0._Z10dPrintDistiiPi:
	.zero		912


//--------------------- .nv.constant0._Z11dPrintGraphiiPiS_ --------------------------
	.section	.nv.constant0._Z11dPrintGraphiiPiS_,"a",@progbits
	.sectionflags	@""
	.align	4
.nv.constant0._Z11dPrintGraphiiPiS_:
	.zero		920


//--------------------- .nv.constant0._Z7brandesiiPiS_S_S_PfS0_P4nodeS0_S_S0_S0_S0_S_ --------------------------
	.section	.nv.constant0._Z7brandesiiPiS_S_S_PfS0_P4nodeS0_S_S0_S0_S0_S_,"a",@progbits
	.sectionflags	@""
	.align	4
.nv.constant0._Z7brandesiiPiS_S_S_PfS0_P4nodeS0_S_S0_S0_S0_S_:
	.zero		1008


//--------------------- SYMBOLS --------------------------

	.type		.nv.reservedSmem.offset0,@object
	.size		.nv.reservedSmem.offset0,0x4
	.type		.nv.reservedSmem.cap,@object
	.size		.nv.reservedSmem.cap,0x4
	.type		vprintf,@function
